def gluon_wgmma(
    a_ptr,
    b_ptr,
    c_ptr,
    M,
    N,
    K,
    stride_am,
    stride_bk,
    stride_cm,
    BLOCK_M: gl.constexpr,
    BLOCK_N: gl.constexpr,
    BLOCK_K: gl.constexpr,
    DTYPE: gl.constexpr,
    A_LAYOUT: gl.constexpr,
    B_LAYOUT: gl.constexpr,
    C_LAYOUT: gl.constexpr,
    B_SHAPE: gl.constexpr,
    TRANS_B: gl.constexpr,
    NUM_BUFFERS: gl.constexpr,
    NUM_WARPS: gl.constexpr,
):
    a_desc = tma.make_tensor_descriptor(
        a_ptr, [M, K], [stride_am, 1], [BLOCK_M, BLOCK_K], A_LAYOUT
    )
    b_desc = tma.make_tensor_descriptor(
        b_ptr,
        [N, K] if TRANS_B else [K, N],
        [stride_bk, 1],
        B_SHAPE,
        B_LAYOUT,
    )
    c_desc = tma.make_tensor_descriptor(
        c_ptr, [M, N], [stride_cm, 1], [BLOCK_M, BLOCK_N], C_LAYOUT
    )

    a_bufs = gl.allocate_shared_memory(
        DTYPE, [NUM_BUFFERS, BLOCK_M, BLOCK_K], A_LAYOUT
    )
    b_bufs = gl.allocate_shared_memory(DTYPE, [NUM_BUFFERS] + B_SHAPE, B_LAYOUT)

    pid_m = gl.program_id(0)
    pid_n = gl.program_id(1)
    off_m = pid_m * BLOCK_M
    off_n = pid_n * BLOCK_N

    mma_layout: gl.constexpr = pick_wgmma_layout(DTYPE, BLOCK_M, BLOCK_N, NUM_WARPS)
    acc = warpgroup_mma_init(
        gl.zeros((BLOCK_M, BLOCK_N), dtype=gl.float32, layout=mma_layout)
    )

    bars = gl.allocate_shared_memory(
        gl.int64, [NUM_BUFFERS, 1], mbarrier.MBarrierLayout()
    )
    for i in gl.static_range(NUM_BUFFERS):
        mbarrier.init(bars.index(i), count=1)
    idx = 0
    phase = 0

    for k in range(0, K, BLOCK_K):
        a = a_bufs.index(idx)
        b = b_bufs.index(idx)
        bar = bars.index(idx)
        mbarrier.expect(bar, a_desc.block_type.nbytes + b_desc.block_type.nbytes)
        tma.async_copy_global_to_shared(a_desc, [off_m, k], bar, a)
        tma.async_copy_global_to_shared(
            b_desc, [off_n, k] if TRANS_B else [k, off_n], bar, b
        )
        mbarrier.wait(bar, phase=phase)

        if TRANS_B:
            b = b.permute((1, 0))
        acc = warpgroup_mma_wait(num_outstanding=0, deps=(acc,))
        acc = warpgroup_mma(a, b, acc, is_async=True)

        idx += 1
        if idx == NUM_BUFFERS:
            idx = 0
            phase ^= 1

    acc = warpgroup_mma_wait(num_outstanding=0, deps=(acc,))
    for i in gl.static_range(NUM_BUFFERS):
        mbarrier.invalidate(bars.index(i))

    c_smem = gl.allocate_shared_memory(DTYPE, [BLOCK_M, BLOCK_N], C_LAYOUT)
    c_smem.store(acc.to(DTYPE))
    fence_async_shared()
    tma.async_copy_shared_to_global(c_desc, [off_m, off_n], c_smem)
    tma.store_wait(pendings=0)

# config = {"BLOCK_K": 64, "BLOCK_M": 128, "BLOCK_N": 128, "arch": "sm_90", "dtype": "fp16", "num_buffers": 2, "num_warps": 4, "trans_b": 0}
# arch = sm_90


// ===== COMPILED SASS (sm_90a) =====

	.target	sm_90a

	.elftype	@"ET_EXEC"


//--------------------- .note.nv.tkinfo           --------------------------
	.section	.note.nv.tkinfo,"",@"SHT_NOTE"
	.sectionflags	@"SHF_NOTE_NV_TKINFO"
	.tkinfo
        /*0018*/ 	.word	0x00000002
        /*0030*/ 	.string	""
        /*0030*/ 	.string	"ptxas"
        /*0030*/ 	.string	"Cuda compilation tools, release 13.0, V13.0.88"
        /*0030*/ 	.string	"Build cuda_13.0.r13.0/compiler.36424714_0"
        /*0030*/ 	.string	"-v  -suppress-debug-info  -lineinfo  -arch sm_90a "



//--------------------- .note.nv.cuinfo           --------------------------
	.section	.note.nv.cuinfo,"",@"SHT_NOTE"
	.sectionflags	@"SHF_NOTE_NV_CUINFO"
        /*0018*/ 	.short	0x0002
        /*001a*/ 	.short	0x005a
        /*001c*/ 	.short	0x0082
	.zero		2


//--------------------- .nv.info                  --------------------------
	.section	.nv.info,"",@"SHT_CUDA_INFO"
	.align	4


	//----- nvinfo : EIATTR_REGCOUNT
	.align		4
        /*0000*/ 	.byte	0x04, 0x2f
        /*0002*/ 	.short	(.L_1 - .L_0)
	.align		4
.L_0:
        /*0004*/ 	.word	index@(gluon_wgmma)
        /*0008*/ 	.word	0x0000009a


	//----- nvinfo : EIATTR_FRAME_SIZE
	.align		4
.L_1:
        /*000c*/ 	.byte	0x04, 0x11
        /*000e*/ 	.short	(.L_3 - .L_2)
	.align		4
.L_2:
        /*0010*/ 	.word	index@(gluon_wgmma)
        /*0014*/ 	.word	0x00000000


	//----- nvinfo : EIATTR_MIN_STACK_SIZE
	.align		4
.L_3:
        /*0018*/ 	.byte	0x04, 0x12
        /*001a*/ 	.short	(.L_5 - .L_4)
	.align		4
.L_4:
        /*001c*/ 	.word	index@(gluon_wgmma)
        /*0020*/ 	.word	0x00000000
.L_5:


//--------------------- .nv.compat                --------------------------
	.section	.nv.compat,"",@"SHT_CUDA_COMPAT_INFO"
	.align	4
        /*0000*/ 	.byte	0x02, 0x09, 0x01, 0x00, 0x02, 0x02, 0x04, 0x00, 0x02, 0x05, 0x05, 0x00, 0x03, 0x07, 0x01, 0x01
        /*0010*/ 	.byte	0x02, 0x03, 0x03, 0x00, 0x02, 0x06, 0x01, 0x00, 0x04, 0x0b, 0x08, 0x00, 0x00, 0x00, 0x00, 0x00
        /*0020*/ 	.byte	0x00, 0x00, 0x00, 0x00


//--------------------- .nv.info.gluon_wgmma      --------------------------
	.section	.nv.info.gluon_wgmma,"",@"SHT_CUDA_INFO"
	.sectionflags	@""
	.align	4


	//----- nvinfo : EIATTR_CUDA_API_VERSION
	.align		4
        /*0000*/ 	.byte	0x04, 0x37
        /*0002*/ 	.short	(.L_7 - .L_6)
.L_6:
        /*0004*/ 	.word	0x00000082


	//----- nvinfo : EIATTR_KPARAM_INFO
	.align		4
.L_7:
        /*0008*/ 	.byte	0x04, 0x17
        /*000a*/ 	.short	(.L_9 - .L_8)
.L_8:
        /*000c*/ 	.word	0x00000000
        /*0010*/ 	.short	0x000a
        /*0012*/ 	.short	0x0048
        /*0014*/ 	.byte	0x00, 0xf4, 0x21, 0x00


	//----- nvinfo : EIATTR_KPARAM_INFO
	.align		4
.L_9:
        /*0018*/ 	.byte	0x04, 0x17
        /*001a*/ 	.short	(.L_11 - .L_10)
.L_10:
        /*001c*/ 	.word	0x00000000
        /*0020*/ 	.short	0x0009
        /*0022*/ 	.short	0x0040
        /*0024*/ 	.byte	0x00, 0xf4, 0x21, 0x00


	//----- nvinfo : EIATTR_KPARAM_INFO
	.align		4
.L_11:
        /*0028*/ 	.byte	0x04, 0x17
        /*002a*/ 	.short	(.L_13 - .L_12)
.L_12:
        /*002c*/ 	.word	0x00000000
        /*0030*/ 	.short	0x0008
        /*0032*/ 	.short	0x0038
        /*0034*/ 	.byte	0x00, 0xf0, 0x21, 0x00


	//----- nvinfo : EIATTR_KPARAM_INFO
	.align		4
.L_13:
        /*0038*/ 	.byte	0x04, 0x17
        /*003a*/ 	.short	(.L_15 - .L_14)
.L_14:
        /*003c*/ 	.word	0x00000000
        /*0040*/ 	.short	0x0007
        /*0042*/ 	.short	0x0030
        /*0044*/ 	.byte	0x00, 0xf0, 0x21, 0x00


	//----- nvinfo : EIATTR_KPARAM_INFO
	.align		4
.L_15:
        /*0048*/ 	.byte	0x04, 0x17
        /*004a*/ 	.short	(.L_17 - .L_16)
.L_16:
        /*004c*/ 	.word	0x00000000
        /*0050*/ 	.short	0x0006
        /*0052*/ 	.short	0x0028
        /*0054*/ 	.byte	0x00, 0xf0, 0x21, 0x00


	//----- nvinfo : EIATTR_KPARAM_INFO
	.align		4
.L_17:
        /*0058*/ 	.byte	0x04, 0x17
        /*005a*/ 	.short	(.L_19 - .L_18)
.L_18:
        /*005c*/ 	.word	0x00000000
        /*0060*/ 	.short	0x0005
        /*0062*/ 	.short	0x0020
        /*0064*/ 	.byte	0x00, 0xf0, 0x11, 0x00


	//----- nvinfo : EIATTR_KPARAM_INFO
	.align		4
.L_19:
        /*0068*/ 	.byte	0x04, 0x17
        /*006a*/ 	.short	(.L_21 - .L_20)
.L_20:
        /*006c*/ 	.word	0x00000000
        /*0070*/ 	.short	0x0004
        /*0072*/ 	.short	0x001c
        /*0074*/ 	.byte	0x00, 0xf0, 0x11, 0x00


	//----- nvinfo : EIATTR_KPARAM_INFO
	.align		4
.L_21:
        /*0078*/ 	.byte	0x04, 0x17
        /*007a*/ 	.short	(.L_23 - .L_22)
.L_22:
        /*007c*/ 	.word	0x00000000
        /*0080*/ 	.short	0x0003
        /*0082*/ 	.short	0x0018
        /*0084*/ 	.byte	0x00, 0xf0, 0x11, 0x00


	//----- nvinfo : EIATTR_KPARAM_INFO
	.align		4
.L_23:
        /*0088*/ 	.byte	0x04, 0x17
        /*008a*/ 	.short	(.L_25 - .L_24)
.L_24:
        /*008c*/ 	.word	0x00000000
        /*0090*/ 	.short	0x0002
        /*0092*/ 	.short	0x0010
        /*0094*/ 	.byte	0x00, 0xf4, 0x21, 0x00


	//----- nvinfo : EIATTR_KPARAM_INFO
	.align		4
.L_25:
        /*0098*/ 	.byte	0x04, 0x17
        /*009a*/ 	.short	(.L_27 - .L_26)
.L_26:
        /*009c*/ 	.word	0x00000000
        /*00a0*/ 	.short	0x0001
        /*00a2*/ 	.short	0x0008
        /*00a4*/ 	.byte	0x00, 0xf4, 0x21, 0x00


	//----- nvinfo : EIATTR_KPARAM_INFO
	.align		4
.L_27:
        /*00a8*/ 	.byte	0x04, 0x17
        /*00aa*/ 	.short	(.L_29 - .L_28)
.L_28:
        /*00ac*/ 	.word	0x00000000
        /*00b0*/ 	.short	0x0000
        /*00b2*/ 	.short	0x0000
        /*00b4*/ 	.byte	0x00, 0xf4, 0x21, 0x00


	//----- nvinfo : EIATTR_SPARSE_MMA_MASK
	.align		4
.L_29:
        /*00b8*/ 	.byte	0x03, 0x50
        /*00ba*/ 	.short	0x0000


	//----- nvinfo : EIATTR_MAXREG_COUNT
	.align		4
        /*00bc*/ 	.byte	0x03, 0x1b
        /*00be*/ 	.short	0x00ff


	//----- nvinfo : EIATTR_NUM_BARRIERS
	.align		4
        /*00c0*/ 	.byte	0x02, 0x4c
        /*00c2*/ 	.byte	0x01
	.zero		1


	//----- nvinfo : EIATTR_MERCURY_ISA_VERSION
	.align		4
        /*00c4*/ 	.byte	0x03, 0x5f
        /*00c6*/ 	.short	0x0101


	//----- nvinfo : EIATTR_INT_WARP_WIDE_INSTR_OFFSETS
	.align		4
        /*00c8*/ 	.byte	0x04, 0x31
        /*00ca*/ 	.short	(.L_31 - .L_30)


	//   ....[0]....
.L_30:
        /*00cc*/ 	.word	0x00001300


	//   ....[1]....
        /*00d0*/ 	.word	0x00001320


	//   ....[2]....
        /*00d4*/ 	.word	0x000013d0


	//   ....[3]....
        /*00d8*/ 	.word	0x00001ce0


	//   ....[4]....
        /*00dc*/ 	.word	0x00001cf0


	//   ....[5]....
        /*00e0*/ 	.word	0x00001d70


	//   ....[6]....
        /*00e4*/ 	.word	0x00001d80


	//   ....[7]....
        /*00e8*/ 	.word	0x000023a0


	//   ....[8]....
        /*00ec*/ 	.word	0x00002420


	//----- nvinfo : EIATTR_COOP_GROUP_MASK_REGIDS
	.align		4
.L_31:
        /*00f0*/ 	.byte	0x04, 0x29
        /*00f2*/ 	.short	(.L_33 - .L_32)


	//   ....[0]....
.L_32:
        /*00f4*/ 	.word	0xffffffff


	//   ....[1]....
        /*00f8*/ 	.word	0xffffffff


	//   ....[2]....
        /*00fc*/ 	.word	0xffffffff


	//----- nvinfo : EIATTR_COOP_GROUP_INSTR_OFFSETS
	.align		4
.L_33:
        /*0100*/ 	.byte	0x04, 0x28
        /*0102*/ 	.short	(.L_35 - .L_34)


	//   ....[0]....
.L_34:
        /*0104*/ 	.word	0x00000150


	//   ....[1]....
        /*0108*/ 	.word	0x00000720


	//   ....[2]....
        /*010c*/ 	.word	0x00000cd0


	//----- nvinfo : EIATTR_MBARRIER_INSTR_OFFSETS
	.align		4
.L_35:
        /*0110*/ 	.byte	0x04, 0x39
        /*0112*/ 	.short	(.L_37 - .L_36)


	//   ....[0]....
.L_36:
        /*0114*/ 	.word	0x00001470
        /*0118*/ 	.word	0x000000ff
        /*011c*/ 	.word	0x00010000
        /*0120*/ 	.short	0x0100
        /*0122*/ 	.byte	0x14
	.zero		1


	//   ....[1]....
        /*0124*/ 	.word	0x00001600
        /*0128*/ 	.word	0x000000ff
        /*012c*/ 	.word	0x00010008
        /*0130*/ 	.short	0x0100
        /*0132*/ 	.byte	0x14
	.zero		1


	//   ....[2]....
        /*0134*/ 	.word	0x00001e70
        /*0138*/ 	.word	0x000000ff
        /*013c*/ 	.word	0x00010000
        /*0140*/ 	.short	0x010a
        /*0142*/ 	.byte	0x1f
	.zero		1


	//   ....[3]....
        /*0144*/ 	.word	0x00002230
        /*0148*/ 	.word	0x000000ff
        /*014c*/ 	.word	0x00010000
        /*0150*/ 	.short	0x0108
        /*0152*/ 	.byte	0x14
	.zero		1


	//   ....[4]....
        /*0154*/ 	.word	0x00002330
        /*0158*/ 	.word	0x000000ff
        /*015c*/ 	.word	0x00010008
        /*0160*/ 	.short	0x0108
        /*0162*/ 	.byte	0x14
	.zero		1


	//   ....[5]....
        /*0164*/ 	.word	0x00002830
        /*0168*/ 	.word	0x000000ff
        /*016c*/ 	.word	0x00010000
        /*0170*/ 	.short	0x010a
        /*0172*/ 	.byte	0x1f
	.zero		1


	//----- nvinfo : EIATTR_NUM_MBARRIERS
	.align		4
.L_37:
        /*0174*/ 	.byte	0x03, 0x38
        /*0176*/ 	.short	0x0002


	//----- nvinfo : EIATTR_EXIT_INSTR_OFFSETS
	.align		4
        /*0178*/ 	.byte	0x04, 0x1c
        /*017a*/ 	.short	(.L_39 - .L_38)


	//   ....[0]....
.L_38:
        /*017c*/ 	.word	0x00002820


	//----- nvinfo : EIATTR_REQNTID
	.align		4
.L_39:
        /*0180*/ 	.byte	0x04, 0x10
        /*0182*/ 	.short	(.L_41 - .L_40)
.L_40:
        /*0184*/ 	.word	0x00000080
        /*0188*/ 	.word	0x00000001
        /*018c*/ 	.word	0x00000001


	//----- nvinfo : EIATTR_CRS_STACK_SIZE
	.align		4
.L_41:
        /*0190*/ 	.byte	0x04, 0x1e
        /*0192*/ 	.short	(.L_43 - .L_42)
.L_42:
        /*0194*/ 	.word	0x00000000


	//----- nvinfo : EIATTR_CBANK_PARAM_SIZE
	.align		4
.L_43:
        /*0198*/ 	.byte	0x03, 0x19
        /*019a*/ 	.short	0x0050


	//----- nvinfo : EIATTR_PARAM_CBANK
	.align		4
        /*019c*/ 	.byte	0x04, 0x0a
        /*019e*/ 	.short	(.L_45 - .L_44)
	.align		4
.L_44:
        /*01a0*/ 	.word	index@(.nv.constant0.gluon_wgmma)
        /*01a4*/ 	.short	0x0210
        /*01a6*/ 	.short	0x0050


	//----- nvinfo : EIATTR_SW_WAR
	.align		4
.L_45:
        /*01a8*/ 	.byte	0x04, 0x36
        /*01aa*/ 	.short	(.L_47 - .L_46)
.L_46:
        /*01ac*/ 	.word	0x00000008
.L_47:


//--------------------- .nv.callgraph             --------------------------
	.section	.nv.callgraph,"",@"SHT_CUDA_CALLGRAPH"
	.align	4
	.sectionentsize	8
	.align		4
        /*0000*/ 	.word	0x00000000
	.align		4
        /*0004*/ 	.word	0xffffffff
	.align		4
        /*0008*/ 	.word	0x00000000
	.align		4
        /*000c*/ 	.word	0xfffffffe
	.align		4
        /*0010*/ 	.word	0x00000000
	.align		4
        /*0014*/ 	.word	0xfffffffd
	.align		4
        /*0018*/ 	.word	0x00000000
	.align		4
        /*001c*/ 	.word	0xfffffffc


//--------------------- .text.gluon_wgmma         --------------------------
	.section	.text.gluon_wgmma,"ax",@progbits
	.align	128
        .global         gluon_wgmma
        .type           gluon_wgmma,@function
        .size           gluon_wgmma,(.L_x_52 - gluon_wgmma)
        .other          gluon_wgmma,@"STO_CUDA_ENTRY STV_DEFAULT"
gluon_wgmma:
.text.gluon_wgmma:
[----:B------:R-:W-:Y:S01]  /*0000*/  LDC R1, c[0x0][0x28] ;  /* 0x00000a00ff017b82 */ /* 0x000fe20000000800 */
[----:B------:R-:W1:Y:S07]  /*0010*/  S2R R0, SR_TID.X ;  /* 0x0000000000007919 */ /* 0x000e6e0000002100 */
[----:B------:R-:W2:Y:S01]  /*0020*/  S2UR UR4, SR_CgaCtaId ;  /* 0x00000000000479c3 */ /* 0x000ea20000008800 */
[----:B------:R-:W-:Y:S01]  /*0030*/  UMOV UR20, 0x400 ;  /* 0x0000040000147882 */ /* 0x000fe20000000000 */
[----:B------:R-:W-:Y:S01]  /*0040*/  ULDC UR6, c[0x0][0xc] ;  /* 0x0000030000067ab9 */ /* 0x000fe20000000800 */
[----:B------:R-:W-:Y:S01]  /*0050*/  ULDC.64 UR26, c[0x0][0x250] ;  /* 0x00009400001a7ab9 */ /* 0x000fe20000000a00 */
[----:B------:R-:W-:Y:S04]  /*0060*/  BSSY B0, `(.L_x_0) ;  /* 0x000001f000007945 */ /* 0x000fe80003800000 */
[----:B------:R-:W3:Y:S08]  /*0070*/  LDC R5, c[0x0][0x228] ;  /* 0x00008a00ff057b82 */ /* 0x000ef00000000800 */
[----:B------:R-:W4:Y:S08]  /*0080*/  LDC R13, c[0x0][0x230] ;  /* 0x00008c00ff0d7b82 */ /* 0x000f300000000800 */
[----:B------:R-:W-:Y:S01]  /*0090*/  S2UR UR37, SR_CTAID.Y ;  /* 0x00000000002579c3 */ /* 0x000fe20000002600 */
[----:B--2---:R-:W-:-:S03]  /*00a0*/  ULEA UR20, UR4, UR20, 0x18 ;  /* 0x0000001404147291 */ /* 0x004fc6000f8ec03f */
[----:B------:R-:W-:Y:S01]  /*00b0*/  ULDC UR4, c[0x0][0x10] ;  /* 0x0000040000047ab9 */ /* 0x000fe20000000800 */
[----:B-1----:R-:W-:-:S03]  /*00c0*/  LOP3.LUT R4, R0, 0x7f, RZ, 0xc0, !PT ;  /* 0x0000007f00047812 */ /* 0x002fc600078ec0ff */
[----:B------:R-:W1:Y:S01]  /*00d0*/  S2UR UR5, SR_CTAID.Z ;  /* 0x00000000000579c3 */ /* 0x000e620000002700 */
[----:B---3--:R-:W-:Y:S01]  /*00e0*/  VIADD R5, R5, 0xffffffff ;  /* 0xffffffff05057836 */ /* 0x008fe20000000000 */
[C---:B------:R-:W-:Y:S02]  /*00f0*/  ISETP.GE.U32.AND P0, PT, R4.reuse, 0x20, PT ;  /* 0x000000200400780c */ /* 0x040fe40003f06070 */
[C---:B------:R-:W-:Y:S02]  /*0100*/  ISETP.NE.U32.AND P2, PT, R4.reuse, RZ, PT ;  /* 0x000000ff0400720c */ /* 0x040fe40003f45070 */
[----:B------:R-:W-:Y:S02]  /*0110*/  LEA R12, R4, UR20, 0x2 ;  /* 0x00000014040c7c11 */ /* 0x000fe4000f8e10ff */
[----:B------:R-:W2:Y:S01]  /*0120*/  S2UR UR38, SR_CTAID.X ;  /* 0x00000000002679c3 */ /* 0x000ea20000002500 */
[----:B----4-:R-:W-:-:S06]  /*0130*/  VIADD R10, R13, 0xffffffff ;  /* 0xffffffff0d0a7836 */ /* 0x010fcc0000000000 */
[----:B------:R3:W-:Y:S01]  /*0140*/  @!P0 STS [R12], RZ ;  /* 0x000000ff0c008388 */ /* 0x0007e20000000800 */
[----:B------:R-:W-:-:S03]  /*0150*/  NOP ;  /* 0x0000000000007918 */ /* 0x000fc60000000000 */
[----:B------:R3:W-:Y:S01]  /*0160*/  @!P2 STS [UR20+0x24], R5 ;  /* 0x00002405ff00a988 */ /* 0x0007e20008000814 */
[----:B-1----:R-:W-:-:S03]  /*0170*/  UIMAD UR4, UR5, UR4, UR37 ;  /* 0x00000004050472a4 */ /* 0x002fc6000f8e0225 */
[----:B------:R3:W-:Y:S01]  /*0180*/  @!P2 STS [UR20+0x20], R10 ;  /* 0x0000200aff00a988 */ /* 0x0007e20008000814 */
[----:B--2---:R-:W-:-:S04]  /*0190*/  UIMAD UR4, UR4, UR6, UR38 ;  /* 0x00000006040472a4 */ /* 0x004fc8000f8e0226 */
[----:B------:R-:W-:-:S03]  /*01a0*/  UIMAD UR5, UR4, 0x180, URZ ;  /* 0x00000180040578a4 */ /* 0x000fc6000f8e023f */
[----:B------:R-:W-:Y:S01]  /*01b0*/  UMOV UR4, URZ ;  /* 0x0000003f00047c82 */ /* 0x000fe20008000000 */
[----:B------:R-:W-:-:S04]  /*01c0*/  UIADD3 UR22, UP0, UR5, UR26, URZ ;  /* 0x0000001a05167290 */ /* 0x000fc8000ff1e03f */
[----:B------:R-:W-:Y:S01]  /*01d0*/  ULEA.HI.X.SX32 UR23, UR5, UR27, 0x1, UP0 ;  /* 0x0000001b05177291 */ /* 0x000fe200080f0e3f */
[----:B---3--:R-:W-:Y:S11]  /*01e0*/  @P2 BRA `(.L_x_1) ;  /* 0x0000000000182947 */ /* 0x008ff60003800000 */
[----:B------:R-:W1:Y:S01]  /*01f0*/  LDS R2, [UR20+0x8] ;  /* 0x00000814ff027984 */ /* 0x000e620008000800 */
[----:B------:R-:W2:Y:S01]  /*0200*/  LDC.64 R6, c[0x0][0x210] ;  /* 0x00008400ff067b82 */ /* 0x000ea20000000a00 */
[----:B------:R-:W-:Y:S02]  /*0210*/  IMAD.MOV.U32 R3, RZ, RZ, 0x70 ;  /* 0x00000070ff037424 */ /* 0x000fe400078e00ff */
[----:B--2---:R2:W-:Y:S03]  /*0220*/  STS.64 [UR20], R6 ;  /* 0x00000006ff007988 */ /* 0x0045e60008000a14 */
[----:B-1----:R-:W-:-:S05]  /*0230*/  LOP3.LUT R2, R2, 0x10, R3, 0xd8, !PT ;  /* 0x0000001002027812 */ /* 0x002fca00078ed803 */
[----:B------:R2:W-:Y:S02]  /*0240*/  STS [UR20+0x8], R2 ;  /* 0x00000802ff007988 */ /* 0x0005e40008000814 */
.L_x_1:
[----:B------:R-:W-:Y:S05]  /*0250*/  BSYNC B0 ;  /* 0x0000000000007941 */ /* 0x000fea0003800000 */
.L_x_0:
[----:B------:R-:W-:Y:S04]  /*0260*/  BSSY B0, `(.L_x_2) ;  /* 0x000000a000007945 */ /* 0x000fe80003800000 */
[----:B------:R-:W-:Y:S05]  /*0270*/  @P2 BRA `(.L_x_3) ;  /* 0x0000000000202947 */ /* 0x000fea0003800000 */
[----:B--2---:R-:W1:Y:S01]  /*0280*/  LDS R2, [UR20+0x34] ;  /* 0x00003414ff027984 */ /* 0x004e620008000800 */
[----:B------:R-:W-:Y:S02]  /*0290*/  IMAD.MOV.U32 R3, RZ, RZ, 0x3f000000 ;  /* 0x3f000000ff037424 */ /* 0x000fe400078e00ff */
[----:B------:R-:W-:Y:S01]  /*02a0*/  @!P2 IMAD.MOV.U32 R6, RZ, RZ, 0x7f ;  /* 0x0000007fff06a424 */ /* 0x000fe200078e00ff */
[----:B------:R-:W2:Y:S02]  /*02b0*/  @!P2 LDS R7, [UR20+0x38] ;  /* 0x00003814ff07a984 */ /* 0x000ea40008000800 */
[----:B-1----:R-:W-:Y:S02]  /*02c0*/  LOP3.LUT R2, R2, 0xff000000, R3, 0xb8, !PT ;  /* 0xff00000002027812 */ /* 0x002fe400078eb803 */
[----:B--2---:R-:W-:-:S03]  /*02d0*/  @!P2 LOP3.LUT R3, R7, 0xff, R6, 0xb8, !PT ;  /* 0x000000ff0703a812 */ /* 0x004fc600078eb806 */
[----:B------:R1:W-:Y:S04]  /*02e0*/  STS [UR20+0x34], R2 ;  /* 0x00003402ff007988 */ /* 0x0003e80008000814 */
[----:B------:R1:W-:Y:S02]  /*02f0*/  @!P2 STS [UR20+0x38], R3 ;  /* 0x00003803ff00a988 */ /* 0x0003e40008000814 */
.L_x_3:
[----:B------:R-:W-:Y:S05]  /*0300*/  BSYNC B0 ;  /* 0x0000000000007941 */ /* 0x000fea0003800000 */
.L_x_2:
[----:B------:R-:W-:Y:S04]  /*0310*/  BSSY B0, `(.L_x_4) ;  /* 0x000000e000007945 */ /* 0x000fe80003800000 */
[----:B------:R-:W-:Y:S05]  /*0320*/  @P2 BRA `(.L_x_5) ;  /* 0x0000000000302947 */ /* 0x000fea0003800000 */
[----:B-1----:R-:W1:Y:S01]  /*0330*/  LDS R3, [UR20+0x34] ;  /* 0x00003414ff037984 */ /* 0x002e620008000800 */
[----:B--2---:R-:W2:Y:S03]  /*0340*/  LDC.64 R6, c[0x0][0x238] ;  /* 0x00008e00ff067b82 */ /* 0x004ea60000000a00 */
[----:B------:R-:W3:Y:S01]  /*0350*/  LDS R2, [UR20+0x1c] ;  /* 0x00001c14ff027984 */ /* 0x000ee20008000800 */
[C---:B--2---:R-:W-:Y:S01]  /*0360*/  SHF.L.U64.HI R7, R6.reuse, 0x1, R7 ;  /* 0x0000000106077819 */ /* 0x044fe20000010207 */
[----:B------:R-:W-:-:S03]  /*0370*/  IMAD.SHL.U32 R6, R6, 0x2, RZ ;  /* 0x0000000206067824 */ /* 0x000fc600078e00ff */
[--C-:B------:R-:W-:Y:S02]  /*0380*/  SHF.R.U32.HI R9, RZ, 0x4, R7.reuse ;  /* 0x00000004ff097819 */ /* 0x100fe40000011607 */
[----:B------:R-:W-:-:S05]  /*0390*/  SHF.R.U64 R6, R6, 0x4, R7 ;  /* 0x0000000406067819 */ /* 0x000fca0000001207 */
[----:B------:R4:W-:Y:S01]  /*03a0*/  STS [UR20+0xc], R6 ;  /* 0x00000c06ff007988 */ /* 0x0009e20008000814 */
[----:B-1----:R-:W-:Y:S02]  /*03b0*/  LOP3.LUT R3, R3, 0x7, RZ, 0xb8, !PT ;  /* 0x0000000703037812 */ /* 0x002fe400078eb8ff */
[----:B---3--:R-:W-:-:S03]  /*03c0*/  LOP3.LUT R2, R2, 0xf, R9, 0xb8, !PT ;  /* 0x0000000f02027812 */ /* 0x008fc600078eb809 */
[----:B------:R4:W-:Y:S04]  /*03d0*/  STS [UR20+0x34], R3 ;  /* 0x00003403ff007988 */ /* 0x0009e80008000814 */
[----:B------:R4:W-:Y:S02]  /*03e0*/  STS [UR20+0x1c], R2 ;  /* 0x00001c02ff007988 */ /* 0x0009e40008000814 */
.L_x_5:
[----:B------:R-:W-:Y:S05]  /*03f0*/  BSYNC B0 ;  /* 0x0000000000007941 */ /* 0x000fea0003800000 */
.L_x_4:
[----:B------:R-:W-:Y:S04]  /*0400*/  BSSY B1, `(.L_x_6) ;  /* 0x000001a000017945 */ /* 0x000fe80003800000 */
[----:B------:R-:W-:Y:S04]  /*0410*/  BSSY B0, `(.L_x_7) ;  /* 0x0000015000007945 */ /* 0x000fe80003800000 */
[----:B------:R-:W-:Y:S05]  /*0420*/  @P2 BRA `(.L_x_8) ;  /* 0x0000000000202947 */ /* 0x000fea0003800000 */
[----:B-12-4-:R-:W1:Y:S02]  /*0430*/  LDS R2, [UR20+0x34] ;  /* 0x00003414ff027984 */ /* 0x016e640008000800 */
[----:B-1----:R-:W-:-:S05]  /*0440*/  LOP3.LUT R2, R2, 0x38, RZ, 0xb8, !PT ;  /* 0x0000003802027812 */ /* 0x002fca00078eb8ff */
[----:B------:R1:W-:Y:S01]  /*0450*/  STS [UR20+0x34], R2 ;  /* 0x00003402ff007988 */ /* 0x0003e20008000814 */
[----:B------:R-:W-:Y:S05]  /*0460*/  @P2 BRA `(.L_x_9) ;  /* 0x0000000000202947 */ /* 0x000fea0003800000 */
[----:B-1----:R-:W1:Y:S01]  /*0470*/  LDS R2, [UR20+0x8] ;  /* 0x00000814ff027984 */ /* 0x002e620008000800 */
[----:B------:R-:W-:-:S05]  /*0480*/  IMAD.MOV.U32 R3, RZ, RZ, 0x780 ;  /* 0x00000780ff037424 */ /* 0x000fca00078e00ff */
[----:B-1----:R-:W-:-:S05]  /*0490*/  LOP3.LUT R2, R2, 0x300, R3, 0xd8, !PT ;  /* 0x0000030002027812 */ /* 0x002fca00078ed803 */
[----:B------:R3:W-:Y:S02]  /*04a0*/  STS [UR20+0x8], R2 ;  /* 0x00000802ff007988 */ /* 0x0007e40008000814 */
.L_x_8:
[----:B------:R-:W-:Y:S05]  /*04b0*/  @P2 BRA `(.L_x_10) ;  /* 0x0000000000282947 */ /* 0x000fea0003800000 */
[----:B-1234-:R-:W1:Y:S02]  /*04c0*/  LDS R2, [UR20+0x8] ;  /* 0x00000814ff027984 */ /* 0x01ee640008000800 */
[----:B-1----:R-:W-:-:S05]  /*04d0*/  LOP3.LUT R2, R2, 0x1800, RZ, 0xb8, !PT ;  /* 0x0000180002027812 */ /* 0x002fca00078eb8ff */
[----:B------:R2:W-:Y:S02]  /*04e0*/  STS [UR20+0x8], R2 ;  /* 0x00000802ff007988 */ /* 0x0005e40008000814 */
.L_x_9:
[----:B------:R-:W-:Y:S05]  /*04f0*/  @P2 BREAK B0 ;  /* 0x0000000000002942 */ /* 0x000fea0003800000 */
[----:B------:R-:W-:Y:S05]  /*0500*/  @P2 BRA `(.L_x_11) ;  /* 0x0000000000242947 */ /* 0x000fea0003800000 */
[----:B------:R-:W3:Y:S01]  /*0510*/  LDS R3, [UR20+0x8] ;  /* 0x00000814ff037984 */ /* 0x000ee20008000800 */
[----:B-12---:R-:W-:-:S05]  /*0520*/  IMAD.MOV.U32 R2, RZ, RZ, 0x6000 ;  /* 0x00006000ff027424 */ /* 0x006fca00078e00ff */
[----:B---3--:R-:W-:-:S04]  /*0530*/  LOP3.LUT R2, R3, 0x6000, R2, 0xd8, !PT ;  /* 0x0000600003027812 */ /* 0x008fc800078ed802 */
[----:B------:R-:W-:-:S05]  /*0540*/  LOP3.LUT R2, R2, 0x400000, RZ, 0xb8, !PT ;  /* 0x0040000002027812 */ /* 0x000fca00078eb8ff */
[----:B------:R5:W-:Y:S02]  /*0550*/  STS [UR20+0x8], R2 ;  /* 0x00000802ff007988 */ /* 0x000be40008000814 */
.L_x_10:
[----:B------:R-:W-:Y:S05]  /*0560*/  BSYNC B0 ;  /* 0x0000000000007941 */ /* 0x000fea0003800000 */
.L_x_7:
[----:B-12345:R-:W1:Y:S02]  /*0570*/  @!P2 LDS R2, [UR20+0x8] ;  /* 0x00000814ff02a984 */ /* 0x03ee640008000800 */
[----:B-1----:R-:W-:-:S05]  /*0580*/  @!P2 LOP3.LUT R2, R2, 0x8000, RZ, 0xb8, !PT ;  /* 0x000080000202a812 */ /* 0x002fca00078eb8ff */
[----:B------:R3:W-:Y:S02]  /*0590*/  @!P2 STS [UR20+0x8], R2 ;  /* 0x00000802ff00a988 */ /* 0x0007e40008000814 */
.L_x_11:
[----:B------:R-:W-:Y:S05]  /*05a0*/  BSYNC B1 ;  /* 0x0000000000017941 */ /* 0x000fea0003800000 */
.L_x_6:
[----:B------:R-:W-:Y:S05]  /*05b0*/  WARPSYNC.ALL ;  /* 0x0000000000007948 */ /* 0x000fea0003800000 */
[----:B------:R-:W4:Y:S02]  /*05c0*/  LDC R6, c[0x0][0x22c] ;  /* 0x00008b00ff067b82 */ /* 0x000f240000000800 */
[----:B----4-:R-:W-:Y:S01]  /*05d0*/  VIADD R6, R6, 0xffffffff ;  /* 0xffffffff06067836 */ /* 0x010fe20000000000 */
[----:B------:R-:W-:Y:S06]  /*05e0*/  @P0 BRA `(.L_x_12) ;  /* 0x0000000000280947 */ /* 0x000fec0003800000 */
[----:B-123--:R-:W1:Y:S01]  /*05f0*/  S2R R2, SR_LANEID ;  /* 0x0000000000027919 */ /* 0x00ee620000000000 */
[----:B------:R-:W-:Y:S05]  /*0600*/  WARPSYNC.ALL ;  /* 0x0000000000007948 */ /* 0x000fea0003800000 */
[----:B-1----:R-:W-:-:S05]  /*0610*/  IMAD.SHL.U32 R7, R2, 0x4, RZ ;  /* 0x0000000402077824 */ /* 0x002fca00078e00ff */
[----:B------:R-:W1:Y:S01]  /*0620*/  LDS R9, [R7+UR20] ;  /* 0x0000001407097984 */ /* 0x000e620008000800 */
[----:B------:R-:W-:-:S05]  /*0630*/  IADD3 R2, P1, R7, UR22, RZ ;  /* 0x0000001607027c10 */ /* 0x000fca000ff3e0ff */
[----:B------:R-:W-:-:S05]  /*0640*/  IMAD.X R3, RZ, RZ, UR23, P1 ;  /* 0x00000017ff037e24 */ /* 0x000fca00088e06ff */
[----:B-1----:R4:W5:Y:S01]  /*0650*/  ATOMG.E.EXCH.STRONG.GPU PT, RZ, [R2], R9 ;  /* 0x0000000902ff73a8 */ /* 0x00296200041ee100 */
[----:B------:R-:W-:-:S04]  /*0660*/  DEPBAR {5,4,3,2,1,0} ;  /* 0x0000003f0000791a */ /* 0x000fc80000000000 */
[----:B------:R4:W-:Y:S01]  /*0670*/  UTMACCTL.IV [UR22] ;  /* 0x00000000160079b9 */ /* 0x0009e20008000000 */
[----:B------:R-:W-:Y:S01]  /*0680*/  NOP ;  /* 0x0000000000007918 */ /* 0x000fe20000000000 */
.L_x_12:
[----:B------:R-:W-:Y:S05]  /*0690*/  @P0 BRA `(.L_x_13) ;  /* 0x00000000000c0947 */ /* 0x000fea0003800000 */
[----:B------:R0:W-:Y:S01]  /*06a0*/  UTMACMDFLUSH ;  /* 0x00000000000079b7 */ /* 0x0001e20000000000 */
[----:B------:R-:W-:Y:S05]  /*06b0*/  @P0 BRA `(.L_x_13) ;  /* 0x0000000000040947 */ /* 0x000fea0003800000 */
[----:B------:R-:W-:-:S04]  /*06c0*/  DEPBAR.LE SB0, 0x0 ;  /* 0x000080000000791a */ /* 0x000fc80000000000 */
.L_x_13:
[----:B------:R-:W-:Y:S05]  /*06d0*/  WARPSYNC.ALL ;  /* 0x0000000000007948 */ /* 0x000fea0003800000 */
[----:B-----5:R-:W-:Y:S06]  /*06e0*/  BAR.SYNC.DEFER_BLOCKING 0x0 ;  /* 0x0000000000007b1d */ /* 0x020fec0000010000 */
[----:B------:R-:W-:Y:S02]  /*06f0*/  BSSY B1, `(.L_x_14) ;  /* 0x000000b000017945 */ /* 0x000fe40003800000 */
[----:B------:R-:W-:Y:S06]  /*0700*/  BAR.SYNC.DEFER_BLOCKING 0x0 ;  /* 0x0000000000007b1d */ /* 0x000fec0000010000 */
[----:B------:R5:W-:Y:S01]  /*0710*/  @!P0 STS [R12], RZ ;  /* 0x000000ff0c008388 */ /* 0x000be20000000800 */
[----:B------:R-:W-:Y:S01]  /*0720*/  NOP ;  /* 0x0000000000007918 */ /* 0x000fe20000000000 */
[----:B------:R-:W-:Y:S05]  /*0730*/  @P2 BRA `(.L_x_15) ;  /* 0x0000000000182947 */ /* 0x000fea0003800000 */
[----:B-1234-:R-:W1:Y:S01]  /*0740*/  LDS R2, [UR20+0x8] ;  /* 0x00000814ff027984 */ /* 0x01ee620008000800 */
[----:B------:R-:W2:Y:S01]  /*0750*/  LDC.64 R8, c[0x0][0x218] ;  /* 0x00008600ff087b82 */ /* 0x000ea20000000a00 */
[----:B------:R-:W-:Y:S02]  /*0760*/  IMAD.MOV.U32 R3, RZ, RZ, 0x70 ;  /* 0x00000070ff037424 */ /* 0x000fe400078e00ff */
[----:B--2---:R2:W-:Y:S03]  /*0770*/  STS.64 [UR20], R8 ;  /* 0x00000008ff007988 */ /* 0x0045e60008000a14 */
[----:B-1----:R-:W-:-:S05]  /*0780*/  LOP3.LUT R2, R2, 0x10, R3, 0xd8, !PT ;  /* 0x0000001002027812 */ /* 0x002fca00078ed803 */
[----:B------:R2:W-:Y:S02]  /*0790*/  STS [UR20+0x8], R2 ;  /* 0x00000802ff007988 */ /* 0x0005e40008000814 */
.L_x_15:
[----:B----4-:R-:W-:Y:S05]  /*07a0*/  BSYNC B1 ;  /* 0x0000000000017941 */ /* 0x010fea0003800000 */
.L_x_14:
[----:B------:R-:W-:Y:S04]  /*07b0*/  BSSY B1, `(.L_x_16) ;  /* 0x000000a000017945 */ /* 0x000fe80003800000 */
[----:B------:R-:W-:Y:S05]  /*07c0*/  @P2 BRA `(.L_x_17) ;  /* 0x0000000000202947 */ /* 0x000fea0003800000 */
[----:B-123--:R-:W1:Y:S01]  /*07d0*/  LDS R2, [UR20+0x34] ;  /* 0x00003414ff027984 */ /* 0x00ee620008000800 */
[----:B------:R-:W-:Y:S02]  /*07e0*/  IMAD.MOV.U32 R7, RZ, RZ, 0x3f000000 ;  /* 0x3f000000ff077424 */ /* 0x000fe400078e00ff */
[----:B------:R-:W-:Y:S01]  /*07f0*/  @!P2 IMAD.MOV.U32 R3, RZ, RZ, 0x3f ;  /* 0x0000003fff03a424 */ /* 0x000fe200078e00ff */
[----:B------:R-:W2:Y:S02]  /*0800*/  @!P2 LDS R8, [UR20+0x38] ;  /* 0x00003814ff08a984 */ /* 0x000ea40008000800 */
[----:B-1----:R-:W-:Y:S02]  /*0810*/  LOP3.LUT R2, R2, 0xff000000, R7, 0xb8, !PT ;  /* 0xff00000002027812 */ /* 0x002fe400078eb807 */
[----:B--2---:R-:W-:-:S03]  /*0820*/  @!P2 LOP3.LUT R3, R8, 0xff, R3, 0xb8, !PT ;  /* 0x000000ff0803a812 */ /* 0x004fc600078eb803 */
[----:B------:R4:W-:Y:S04]  /*0830*/  STS [UR20+0x34], R2 ;  /* 0x00003402ff007988 */ /* 0x0009e80008000814 */
[----:B------:R4:W-:Y:S02]  /*0840*/  @!P2 STS [UR20+0x38], R3 ;  /* 0x00003803ff00a988 */ /* 0x0009e40008000814 */
.L_x_17:
[----:B------:R-:W-:Y:S05]  /*0850*/  BSYNC B1 ;  /* 0x0000000000017941 */ /* 0x000fea0003800000 */
.L_x_16:
[----:B------:R-:W-:Y:S04]  /*0860*/  BSSY B1, `(.L_x_18) ;  /* 0x0000004000017945 */ /* 0x000fe80003800000 */
[----:B------:R-:W-:Y:S05]  /*0870*/  @P2 BRA `(.L_x_19) ;  /* 0x0000000000082947 */ /* 0x000fea0003800000 */
[----:B------:R1:W-:Y:S04]  /*0880*/  STS [UR20+0x24], R10 ;  /* 0x0000240aff007988 */ /* 0x0003e80008000814 */
[----:B------:R1:W-:Y:S02]  /*0890*/  STS [UR20+0x20], R6 ;  /* 0x00002006ff007988 */ /* 0x0003e40008000814 */
.L_x_19:
[----:B------:R-:W-:Y:S05]  /*08a0*/  BSYNC B1 ;  /* 0x0000000000017941 */ /* 0x000fea0003800000 */
.L_x_18:
[----:B------:R-:W-:Y:S04]  /*08b0*/  BSSY B1, `(.L_x_20) ;  /* 0x000000e000017945 */ /* 0x000fe80003800000 */
[----:B------:R-:W-:Y:S05]  /*08c0*/  @P2 BRA `(.L_x_21) ;  /* 0x0000000000302947 */ /* 0x000fea0003800000 */
[----:B----4-:R-:W4:Y:S01]  /*08d0*/  LDS R3, [UR20+0x34] ;  /* 0x00003414ff037984 */ /* 0x010f220008000800 */
[----:B-1----:R-:W1:Y:S03]  /*08e0*/  LDC.64 R10, c[0x0][0x240] ;  /* 0x00009000ff0a7b82 */ /* 0x002e660000000a00 */
[----:B--23--:R-:W2:Y:S01]  /*08f0*/  LDS R2, [UR20+0x1c] ;  /* 0x00001c14ff027984 */ /* 0x00cea20008000800 */
[C---:B-1----:R-:W-:Y:S01]  /*0900*/  SHF.L.U64.HI R8, R10.reuse, 0x1, R11 ;  /* 0x000000010a087819 */ /* 0x042fe2000001020b */
[----:B------:R-:W-:-:S03]  /*0910*/  IMAD.SHL.U32 R7, R10, 0x2, RZ ;  /* 0x000000020a077824 */ /* 0x000fc600078e00ff */
[--C-:B------:R-:W-:Y:S02]  /*0920*/  SHF.R.U32.HI R9, RZ, 0x4, R8.reuse ;  /* 0x00000004ff097819 */ /* 0x100fe40000011608 */
[----:B------:R-:W-:-:S05]  /*0930*/  SHF.R.U64 R7, R7, 0x4, R8 ;  /* 0x0000000407077819 */ /* 0x000fca0000001208 */
[----:B------:R1:W-:Y:S01]  /*0940*/  STS [UR20+0xc], R7 ;  /* 0x00000c07ff007988 */ /* 0x0003e20008000814 */
[----:B----4-:R-:W-:Y:S02]  /*0950*/  LOP3.LUT R3, R3, 0x7, RZ, 0xb8, !PT ;  /* 0x0000000703037812 */ /* 0x010fe400078eb8ff */
[----:B--2---:R-:W-:-:S03]  /*0960*/  LOP3.LUT R2, R2, 0xf, R9, 0xb8, !PT ;  /* 0x0000000f02027812 */ /* 0x004fc600078eb809 */
[----:B------:R1:W-:Y:S04]  /*0970*/  STS [UR20+0x34], R3 ;  /* 0x00003403ff007988 */ /* 0x0003e80008000814 */
[----:B------:R1:W-:Y:S02]  /*0980*/  STS [UR20+0x1c], R2 ;  /* 0x00001c02ff007988 */ /* 0x0003e40008000814 */
.L_x_21:
[----:B------:R-:W-:Y:S05]  /*0990*/  BSYNC B1 ;  /* 0x0000000000017941 */ /* 0x000fea0003800000 */
.L_x_20:
[----:B------:R-:W-:Y:S04]  /*09a0*/  BSSY B2, `(.L_x_22) ;  /* 0x000001a000027945 */ /* 0x000fe80003800000 */
[----:B------:R-:W-:Y:S04]  /*09b0*/  BSSY B1, `(.L_x_23) ;  /* 0x0000015000017945 */ /* 0x000fe80003800000 */
[----:B------:R-:W-:Y:S05]  /*09c0*/  @P2 BRA `(.L_x_24) ;  /* 0x0000000000202947 */ /* 0x000fea0003800000 */
[----:B-1234-:R-:W1:Y:S02]  /*09d0*/  LDS R2, [UR20+0x34] ;  /* 0x00003414ff027984 */ /* 0x01ee640008000800 */
[----:B-1----:R-:W-:-:S05]  /*09e0*/  LOP3.LUT R2, R2, 0x38, RZ, 0xb8, !PT ;  /* 0x0000003802027812 */ /* 0x002fca00078eb8ff */
[----:B------:R1:W-:Y:S01]  /*09f0*/  STS [UR20+0x34], R2 ;  /* 0x00003402ff007988 */ /* 0x0003e20008000814 */
[----:B------:R-:W-:Y:S05]  /*0a00*/  @P2 BRA `(.L_x_25) ;  /* 0x0000000000202947 */ /* 0x000fea0003800000 */
[----:B-1----:R-:W1:Y:S01]  /*0a10*/  LDS R2, [UR20+0x8] ;  /* 0x00000814ff027984 */ /* 0x002e620008000800 */
[----:B------:R-:W-:-:S05]  /*0a20*/  IMAD.MOV.U32 R3, RZ, RZ, 0x780 ;  /* 0x00000780ff037424 */ /* 0x000fca00078e00ff */
[----:B-1----:R-:W-:-:S05]  /*0a30*/  LOP3.LUT R2, R2, 0x300, R3, 0xd8, !PT ;  /* 0x0000030002027812 */ /* 0x002fca00078ed803 */
[----:B------:R1:W-:Y:S02]  /*0a40*/  STS [UR20+0x8], R2 ;  /* 0x00000802ff007988 */ /* 0x0003e40008000814 */
.L_x_24:
[----:B------:R-:W-:Y:S05]  /*0a50*/  @P2 BRA `(.L_x_26) ;  /* 0x0000000000282947 */ /* 0x000fea0003800000 */
[----:B-1234-:R-:W1:Y:S02]  /*0a60*/  LDS R2, [UR20+0x8] ;  /* 0x00000814ff027984 */ /* 0x01ee640008000800 */
[----:B-1----:R-:W-:-:S05]  /*0a70*/  LOP3.LUT R2, R2, 0x1800, RZ, 0xb8, !PT ;  /* 0x0000180002027812 */ /* 0x002fca00078eb8ff */
[----:B------:R2:W-:Y:S02]  /*0a80*/  STS [UR20+0x8], R2 ;  /* 0x00000802ff007988 */ /* 0x0005e40008000814 */
.L_x_25:
[----:B------:R-:W-:Y:S05]  /*0a90*/  @P2 BREAK B1 ;  /* 0x0000000000012942 */ /* 0x000fea0003800000 */
[----:B------:R-:W-:Y:S05]  /*0aa0*/  @P2 BRA `(.L_x_27) ;  /* 0x0000000000242947 */ /* 0x000fea0003800000 */
[----:B-12---:R-:W1:Y:S01]  /*0ab0*/  LDS R2, [UR20+0x8] ;  /* 0x00000814ff027984 */ /* 0x006e620008000800 */
[----:B------:R-:W-:-:S05]  /*0ac0*/  IMAD.MOV.U32 R3, RZ, RZ, 0x6000 ;  /* 0x00006000ff037424 */ /* 0x000fca00078e00ff */
[----:B-1----:R-:W-:-:S04]  /*0ad0*/  LOP3.LUT R2, R2, 0x6000, R3, 0xd8, !PT ;  /* 0x0000600002027812 */ /* 0x002fc800078ed803 */
[----:B------:R-:W-:-:S05]  /*0ae0*/  LOP3.LUT R2, R2, 0x400000, RZ, 0xb8, !PT ;  /* 0x0040000002027812 */ /* 0x000fca00078eb8ff */
[----:B------:R1:W-:Y:S02]  /*0af0*/  STS [UR20+0x8], R2 ;  /* 0x00000802ff007988 */ /* 0x0003e40008000814 */
.L_x_26:
[----:B------:R-:W-:Y:S05]  /*0b00*/  BSYNC B1 ;  /* 0x0000000000017941 */ /* 0x000fea0003800000 */
.L_x_23:
[----:B-1234-:R-:W1:Y:S02]  /*0b10*/  @!P2 LDS R2, [UR20+0x8] ;  /* 0x00000814ff02a984 */ /* 0x01ee640008000800 */
[----:B-1----:R-:W-:-:S05]  /*0b20*/  @!P2 LOP3.LUT R2, R2, 0x8000, RZ, 0xb8, !PT ;  /* 0x000080000202a812 */ /* 0x002fca00078eb8ff */
[----:B------:R3:W-:Y:S02]  /*0b30*/  @!P2 STS [UR20+0x8], R2 ;  /* 0x00000802ff00a988 */ /* 0x0007e40008000814 */
.L_x_27:
[----:B------:R-:W-:Y:S05]  /*0b40*/  BSYNC B2 ;  /* 0x0000000000027941 */ /* 0x000fea0003800000 */
.L_x_22:
[----:B------:R-:W-:Y:S05]  /*0b50*/  WARPSYNC.ALL ;  /* 0x0000000000007948 */ /* 0x000fea0003800000 */
[----:B------:R-:W-:-:S04]  /*0b60*/  UIADD3 UR25, UR5, 0x80, URZ ;  /* 0x0000008005197890 */ /* 0x000fc8000fffe03f */
[----:B------:R-:W-:-:S04]  /*0b70*/  UIADD3 UR24, UP0, UR25, UR26, URZ ;  /* 0x0000001a19187290 */ /* 0x000fc8000ff1e03f */
[----:B------:R-:W-:Y:S01]  /*0b80*/  ULEA.HI.X.SX32 UR25, UR25, UR27, 0x1, UP0 ;  /* 0x0000001b19197291 */ /* 0x000fe200080f0e3f */
[----:B------:R-:W-:Y:S11]  /*0b90*/  @P0 BRA `(.L_x_28) ;  /* 0x0000000000280947 */ /* 0x000ff60003800000 */
[----:B-123--:R-:W1:Y:S01]  /*0ba0*/  S2R R2, SR_LANEID ;  /* 0x0000000000027919 */ /* 0x00ee620000000000 */
[----:B------:R-:W-:Y:S05]  /*0bb0*/  WARPSYNC.ALL ;  /* 0x0000000000007948 */ /* 0x000fea0003800000 */
[----:B-1----:R-:W-:-:S05]  /*0bc0*/  IMAD.SHL.U32 R8, R2, 0x4, RZ ;  /* 0x0000000402087824 */ /* 0x002fca00078e00ff */
[----:B------:R-:W1:Y:S01]  /*0bd0*/  LDS R7, [R8+UR20] ;  /* 0x0000001408077984 */ /* 0x000e620008000800 */
[----:B------:R-:W-:-:S05]  /*0be0*/  IADD3 R2, P1, R8, UR24, RZ ;  /* 0x0000001808027c10 */ /* 0x000fca000ff3e0ff */
[----:B------:R-:W-:-:S05]  /*0bf0*/  IMAD.X R3, RZ, RZ, UR25, P1 ;  /* 0x00000019ff037e24 */ /* 0x000fca00088e06ff */
[----:B-1----:R4:W2:Y:S01]  /*0c00*/  ATOMG.E.EXCH.STRONG.GPU PT, RZ, [R2], R7 ;  /* 0x0000000702ff73a8 */ /* 0x0028a200041ee100 */
[----:B------:R-:W-:-:S04]  /*0c10*/  DEPBAR {5,4,3,2,1,0} ;  /* 0x0000003f0000791a */ /* 0x000fc80000000000 */
[----:B------:R4:W-:Y:S01]  /*0c20*/  UTMACCTL.IV [UR24] ;  /* 0x00000000180079b9 */ /* 0x0009e20008000000 */
[----:B------:R-:W-:Y:S01]  /*0c30*/  NOP ;  /* 0x0000000000007918 */ /* 0x000fe20000000000 */
.L_x_28:
[----:B------:R-:W-:Y:S05]  /*0c40*/  @P0 BRA `(.L_x_29) ;  /* 0x00000000000c0947 */ /* 0x000fea0003800000 */
[----:B------:R0:W-:Y:S01]  /*0c50*/  UTMACMDFLUSH ;  /* 0x00000000000079b7 */ /* 0x0001e20000000000 */
[----:B------:R-:W-:Y:S05]  /*0c60*/  @P0 BRA `(.L_x_29) ;  /* 0x0000000000040947 */ /* 0x000fea0003800000 */
[----:B------:R-:W-:-:S04]  /*0c70*/  DEPBAR.LE SB0, 0x0 ;  /* 0x000080000000791a */ /* 0x000fc80000000000 */
.L_x_29:
[----:B------:R-:W-:Y:S05]  /*0c80*/  WARPSYNC.ALL ;  /* 0x0000000000007948 */ /* 0x000fea0003800000 */
[----:B--2---:R-:W-:Y:S06]  /*0c90*/  BAR.SYNC.DEFER_BLOCKING 0x0 ;  /* 0x0000000000007b1d */ /* 0x004fec0000010000 */
[----:B------:R-:W-:Y:S02]  /*0ca0*/  BSSY B2, `(.L_x_30) ;  /* 0x000000b000027945 */ /* 0x000fe40003800000 */
[----:B------:R-:W-:Y:S06]  /*0cb0*/  BAR.SYNC.DEFER_BLOCKING 0x0 ;  /* 0x0000000000007b1d */ /* 0x000fec0000010000 */
[----:B------:R2:W-:Y:S01]  /*0cc0*/  @!P0 STS [R12], RZ ;  /* 0x000000ff0c008388 */ /* 0x0005e20000000800 */
[----:B------:R-:W-:Y:S01]  /*0cd0*/  NOP ;  /* 0x0000000000007918 */ /* 0x000fe20000000000 */
[----:B------:R-:W-:Y:S05]  /*0ce0*/  @P2 BRA `(.L_x_31) ;  /* 0x0000000000182947 */ /* 0x000fea0003800000 */
[----:B-1-34-:R-:W1:Y:S01]  /*0cf0*/  LDS R2, [UR20+0x8] ;  /* 0x00000814ff027984 */ /* 0x01ae620008000800 */
[----:B------:R-:W3:Y:S01]  /*0d00*/  LDC.64 R8, c[0x0][0x220] ;  /* 0x00008800ff087b82 */ /* 0x000ee20000000a00 */
[----:B------:R-:W-:Y:S02]  /*0d10*/  IMAD.MOV.U32 R3, RZ, RZ, 0x70 ;  /* 0x00000070ff037424 */ /* 0x000fe400078e00ff */
[----:B---3--:R3:W-:Y:S03]  /*0d20*/  STS.64 [UR20], R8 ;  /* 0x00000008ff007988 */ /* 0x0087e60008000a14 */
[----:B-1----:R-:W-:-:S05]  /*0d30*/  LOP3.LUT R2, R2, 0x10, R3, 0xd8, !PT ;  /* 0x0000001002027812 */ /* 0x002fca00078ed803 */
[----:B------:R3:W-:Y:S02]  /*0d40*/  STS [UR20+0x8], R2 ;  /* 0x00000802ff007988 */ /* 0x0007e40008000814 */
.L_x_31:
[----:B----4-:R-:W-:Y:S05]  /*0d50*/  BSYNC B2 ;  /* 0x0000000000027941 */ /* 0x010fea0003800000 */
.L_x_30:
[----:B------:R-:W-:Y:S04]  /*0d60*/  BSSY B3, `(.L_x_32) ;  /* 0x0000011000037945 */ /* 0x000fe80003800000 */
[----:B------:R-:W-:Y:S04]  /*0d70*/  BSSY B2, `(.L_x_33) ;  /* 0x000000e000027945 */ /* 0x000fe80003800000 */
[----:B------:R-:W-:Y:S05]  /*0d80*/  @P2 BRA `(.L_x_34) ;  /* 0x0000000000242947 */ /* 0x000fea0003800000 */
[----:B-1-3--:R-:W1:Y:S01]  /*0d90*/  LDS R2, [UR20+0x34] ;  /* 0x00003414ff027984 */ /* 0x00ae620008000800 */
[----:B------:R-:W-:-:S05]  /*0da0*/  IMAD.MOV.U32 R3, RZ, RZ, 0x3f000000 ;  /* 0x3f000000ff037424 */ /* 0x000fca00078e00ff */
[----:B-1----:R-:W-:-:S05]  /*0db0*/  LOP3.LUT R2, R2, 0xff000000, R3, 0xb8, !PT ;  /* 0xff00000002027812 */ /* 0x002fca00078eb803 */
[----:B------:R1:W-:Y:S01]  /*0dc0*/  STS [UR20+0x34], R2 ;  /* 0x00003402ff007988 */ /* 0x0003e20008000814 */
[----:B------:R-:W-:Y:S05]  /*0dd0*/  @P2 BRA `(.L_x_35) ;  /* 0x00000000001c2947 */ /* 0x000fea0003800000 */
[----:B-1----:R-:W1:Y:S01]  /*0de0*/  LDS R2, [UR20+0x38] ;  /* 0x00003814ff027984 */ /* 0x002e620008000800 */
[----:B------:R-:W-:-:S05]  /*0df0*/  IMAD.MOV.U32 R3, RZ, RZ, 0x7f ;  /* 0x0000007fff037424 */ /* 0x000fca00078e00ff */
[----:B-1----:R-:W-:-:S05]  /*0e00*/  LOP3.LUT R2, R2, 0xff, R3, 0xb8, !PT ;  /* 0x000000ff02027812 */ /* 0x002fca00078eb803 */
[----:B------:R4:W-:Y:S02]  /*0e10*/  STS [UR20+0x38], R2 ;  /* 0x00003802ff007988 */ /* 0x0009e40008000814 */
.L_x_34:
[----:B------:R-:W-:Y:S05]  /*0e20*/  @P2 BREAK B2 ;  /* 0x0000000000022942 */ /* 0x000fea0003800000 */
[----:B------:R-:W-:Y:S05]  /*0e30*/  @P2 BRA `(.L_x_36) ;  /* 0x00000000000c2947 */ /* 0x000fea0003800000 */
[----:B------:R1:W-:Y:S02]  /*0e40*/  STS [UR20+0x20], R6 ;  /* 0x00002006ff007988 */ /* 0x0003e40008000814 */
.L_x_35:
[----:B------:R-:W-:Y:S05]  /*0e50*/  BSYNC B2 ;  /* 0x0000000000027941 */ /* 0x000fea0003800000 */
.L_x_33:
[----:B------:R1:W-:Y:S02]  /*0e60*/  @!P2 STS [UR20+0x24], R5 ;  /* 0x00002405ff00a988 */ /* 0x0003e40008000814 */
.L_x_36:
[----:B------:R-:W-:Y:S05]  /*0e70*/  BSYNC B3 ;  /* 0x0000000000037941 */ /* 0x000fea0003800000 */
.L_x_32:
[----:B------:R-:W-:Y:S05]  /*0e80*/  WARPSYNC.ALL ;  /* 0x0000000000007948 */ /* 0x000fea0003800000 */
[----:B------:R-:W-:Y:S04]  /*0e90*/  BSSY B3, `(.L_x_37) ;  /* 0x000000e000037945 */ /* 0x000fe80003800000 */
[----:B------:R-:W-:Y:S05]  /*0ea0*/  @P2 BRA `(.L_x_38) ;  /* 0x0000000000302947 */ /* 0x000fea0003800000 */
[----:B------:R-:W5:Y:S01]  /*0eb0*/  LDS R3, [UR20+0x34] ;  /* 0x00003414ff037984 */ /* 0x000f620008000800 */
[----:B---3--:R-:W3:Y:S03]  /*0ec0*/  LDC.64 R8, c[0x0][0x248] ;  /* 0x00009200ff087b82 */ /* 0x008ee60000000a00 */
[----:B-1--4-:R-:W1:Y:S01]  /*0ed0*/  LDS R2, [UR20+0x1c] ;  /* 0x00001c14ff027984 */ /* 0x012e620008000800 */
[C---:B---3--:R-:W-:Y:S01]  /*0ee0*/  SHF.L.U64.HI R6, R8.reuse, 0x1, R9 ;  /* 0x0000000108067819 */ /* 0x048fe20000010209 */
[----:B------:R-:W-:-:S03]  /*0ef0*/  IMAD.SHL.U32 R5, R8, 0x2, RZ ;  /* 0x0000000208057824 */ /* 0x000fc600078e00ff */
[--C-:B------:R-:W-:Y:S02]  /*0f00*/  SHF.R.U32.HI R7, RZ, 0x4, R6.reuse ;  /* 0x00000004ff077819 */ /* 0x100fe40000011606 */
[----:B------:R-:W-:-:S05]  /*0f10*/  SHF.R.U64 R5, R5, 0x4, R6 ;  /* 0x0000000405057819 */ /* 0x000fca0000001206 */
[----:B------:R3:W-:Y:S01]  /*0f20*/  STS [UR20+0xc], R5 ;  /* 0x00000c05ff007988 */ /* 0x0007e20008000814 */
[----:B-----5:R-:W-:Y:S02]  /*0f30*/  LOP3.LUT R3, R3, 0x7, RZ, 0xb8, !PT ;  /* 0x0000000703037812 */ /* 0x020fe400078eb8ff */
[----:B-1----:R-:W-:-:S03]  /*0f40*/  LOP3.LUT R2, R2, 0xf, R7, 0xb8, !PT ;  /* 0x0000000f02027812 */ /* 0x002fc600078eb807 */
[----:B------:R3:W-:Y:S04]  /*0f50*/  STS [UR20+0x34], R3 ;  /* 0x00003403ff007988 */ /* 0x0007e80008000814 */
[----:B------:R3:W-:Y:S02]  /*0f60*/  STS [UR20+0x1c], R2 ;  /* 0x00001c02ff007988 */ /* 0x0007e40008000814 */
.L_x_38:
[----:B------:R-:W-:Y:S05]  /*0f70*/  BSYNC B3 ;  /* 0x0000000000037941 */ /* 0x000fea0003800000 */
.L_x_37:
        /* <DEDUP_REMOVED lines=11> */
.L_x_41:
[----:B------:R-:W-:Y:S05]  /*1030*/  @P2 BRA `(.L_x_43) ;  /* 0x0000000000282947 */ /* 0x000fea0003800000 */
[----:B-1-34-:R-:W1:Y:S02]  /*1040*/  LDS R2, [UR20+0x8] ;  /* 0x00000814ff027984 */ /* 0x01ae640008000800 */
[----:B-1----:R-:W-:-:S05]  /*1050*/  LOP3.LUT R2, R2, 0x1800, RZ, 0xb8, !PT ;  /* 0x0000180002027812 */ /* 0x002fca00078eb8ff */
[----:B------:R3:W-:Y:S02]  /*1060*/  STS [UR20+0x8], R2 ;  /* 0x00000802ff007988 */ /* 0x0007e40008000814 */
.L_x_42:
[----:B------:R-:W-:Y:S05]  /*1070*/  @P2 BREAK B4 ;  /* 0x0000000000042942 */ /* 0x000fea0003800000 */
[----:B------:R-:W-:Y:S05]  /*1080*/  @P2 BRA `(.L_x_44) ;  /* 0x0000000000242947 */ /* 0x000fea0003800000 */
[----:B-1-3--:R-:W1:Y:S01]  /*1090*/  LDS R2, [UR20+0x8] ;  /* 0x00000814ff027984 */ /* 0x00ae620008000800 */
[----:B------:R-:W-:-:S05]  /*10a0*/  IMAD.MOV.U32 R3, RZ, RZ, 0x6000 ;  /* 0x00006000ff037424 */ /* 0x000fca00078e00ff */
[----:B-1----:R-:W-:-:S04]  /*10b0*/  LOP3.LUT R2, R2, 0x6000, R3, 0xd8, !PT ;  /* 0x0000600002027812 */ /* 0x002fc800078ed803 */
[----:B------:R-:W-:-:S05]  /*10c0*/  LOP3.LUT R2, R2, 0x400000, RZ, 0xb8, !PT ;  /* 0x0040000002027812 */ /* 0x000fca00078eb8ff */
[----:B------:R1:W-:Y:S02]  /*10d0*/  STS [UR20+0x8], R2 ;  /* 0x00000802ff007988 */ /* 0x0003e40008000814 */
.L_x_43:
[----:B------:R-:W-:Y:S05]  /*10e0*/  BSYNC B4 ;  /* 0x0000000000047941 */ /* 0x000fea0003800000 */
.L_x_40:
[----:B-1-34-:R-:W1:Y:S02]  /*10f0*/  @!P2 LDS R2, [UR20+0x8] ;  /* 0x00000814ff02a984 */ /* 0x01ae640008000800 */
[----:B-1----:R-:W-:-:S05]  /*1100*/  @!P2 LOP3.LUT R2, R2, 0x8000, RZ, 0xb8, !PT ;  /* 0x000080000202a812 */ /* 0x002fca00078eb8ff */
[----:B------:R4:W-:Y:S02]  /*1110*/  @!P2 STS [UR20+0x8], R2 ;  /* 0x00000802ff00a988 */ /* 0x0009e40008000814 */
.L_x_44:
[----:B------:R-:W-:Y:S05]  /*1120*/  BSYNC B3 ;  /* 0x0000000000037941 */ /* 0x000fea0003800000 */
.L_x_39:
[----:B------:R-:W-:Y:S05]  /*1130*/  WARPSYNC.ALL ;  /* 0x0000000000007948 */ /* 0x000fea0003800000 */
[----:B------:R-:W-:Y:S01]  /*1140*/  UIADD3 UR5, UR5, 0x100, URZ ;  /* 0x0000010005057890 */ /* 0x000fe2000fffe03f */
[----:B------:R-:W-:Y:S01]  /*1150*/  ISETP.GE.AND P1, PT, R13, 0x1, PT ;  /* 0x000000010d00780c */ /* 0x000fe20003f26270 */
[----:B------:R-:W-:Y:S01]  /*1160*/  IMAD.MOV.U32 R88, RZ, RZ, RZ ;  /* 0x000000ffff587224 */ /* 0x000fe200078e00ff */
[----:B------:R-:W-:Y:S01]  /*1170*/  SHF.R.U32.HI R7, RZ, 0x5, R0 ;  /* 0x00000005ff077819 */ /* 0x000fe20000011600 */
[----:B------:R-:W-:-:S04]  /*1180*/  UIADD3 UR26, UP0, UR5, UR26, URZ ;  /* 0x0000001a051a7290 */ /* 0x000fc8000ff1e03f */
[----:B------:R-:W-:Y:S01]  /*1190*/  ULEA.HI.X.SX32 UR27, UR5, UR27, 0x1, UP0 ;  /* 0x0000001b051b7291 */ /* 0x000fe200080f0e3f */
[----:B------:R-:W-:Y:S11]  /*11a0*/  @P0 BRA `(.L_x_45) ;  /* 0x0000000000280947 */ /* 0x000ff60003800000 */
[----:B-1-34-:R-:W1:Y:S01]  /*11b0*/  S2R R2, SR_LANEID ;  /* 0x0000000000027919 */ /* 0x01ae620000000000 */
[----:B------:R-:W-:Y:S05]  /*11c0*/  WARPSYNC.ALL ;  /* 0x0000000000007948 */ /* 0x000fea0003800000 */
[----:B-1----:R-:W-:-:S05]  /*11d0*/  IMAD.SHL.U32 R6, R2, 0x4, RZ ;  /* 0x0000000402067824 */ /* 0x002fca00078e00ff */
[----:B------:R-:W1:Y:S01]  /*11e0*/  LDS R5, [R6+UR20] ;  /* 0x0000001406057984 */ /* 0x000e620008000800 */
[----:B------:R-:W-:-:S05]  /*11f0*/  IADD3 R2, P3, R6, UR26, RZ ;  /* 0x0000001a06027c10 */ /* 0x000fca000ff7e0ff */
[----:B------:R-:W-:-:S05]  /*1200*/  IMAD.X R3, RZ, RZ, UR27, P3 ;  /* 0x0000001bff037e24 */ /* 0x000fca00098e06ff */
[----:B-1----:R1:W3:Y:S01]  /*1210*/  ATOMG.E.EXCH.STRONG.GPU PT, RZ, [R2], R5 ;  /* 0x0000000502ff73a8 */ /* 0x0022e200041ee100 */
[----:B------:R-:W-:-:S04]  /*1220*/  DEPBAR {5,4,3,2,1,0} ;  /* 0x0000003f0000791a */ /* 0x000fc80000000000 */
[----:B------:R1:W-:Y:S01]  /*1230*/  UTMACCTL.IV [UR26] ;  /* 0x000000001a0079b9 */ /* 0x0003e20008000000 */
[----:B------:R-:W-:Y:S01]  /*1240*/  NOP ;  /* 0x0000000000007918 */ /* 0x000fe20000000000 */
.L_x_45:
[----:B------:R-:W-:Y:S05]  /*1250*/  @P0 BRA `(.L_x_46) ;  /* 0x00000000000c0947 */ /* 0x000fea0003800000 */
[----:B------:R0:W-:Y:S01]  /*1260*/  UTMACMDFLUSH ;  /* 0x00000000000079b7 */ /* 0x0001e20000000000 */
[----:B------:R-:W-:Y:S05]  /*1270*/  @P0 BRA `(.L_x_46) ;  /* 0x0000000000040947 */ /* 0x000fea0003800000 */
[----:B------:R-:W-:-:S04]  /*1280*/  DEPBAR.LE SB0, 0x0 ;  /* 0x000080000000791a */ /* 0x000fc80000000000 */
.L_x_46:
[----:B------:R-:W-:Y:S05]  /*1290*/  WARPSYNC.ALL ;  /* 0x0000000000007948 */ /* 0x000fea0003800000 */
[----:B---3--:R-:W-:Y:S01]  /*12a0*/  BAR.SYNC.DEFER_BLOCKING 0x0 ;  /* 0x0000000000007b1d */ /* 0x008fe20000010000 */
[----:B------:R-:W-:Y:S01]  /*12b0*/  R2UR UR21, R7 ;  /* 0x00000000071572ca */ /* 0x000fe200000e0000 */
[----:B------:R-:W-:Y:S01]  /*12c0*/  USHF.L.U32 UR36, UR37, 0x7, URZ ;  /* 0x0000000725247899 */ /* 0x000fe2000800063f */
[----:B------:R-:W-:Y:S01]  /*12d0*/  IMAD.MOV.U32 R89, RZ, RZ, RZ ;  /* 0x000000ffff597224 */ /* 0x000fe200078e00ff */
[----:B------:R-:W-:Y:S01]  /*12e0*/  USHF.L.U32 UR11, UR38, 0x7, URZ ;  /* 0x00000007260b7899 */ /* 0x000fe2000800063f */
[----:B------:R-:W-:Y:S01]  /*12f0*/  CS2R R90, SRZ ;  /* 0x00000000005a7805 */ /* 0x000fe2000001ff00 */
[----:B------:R-:W-:Y:S01]  /*1300*/  VOTEU.ALL UP0, P2 ;  /* 0x00000000003f7886 */ /* 0x000fe20001000000 */
[----:B------:R-:W-:Y:S01]  /*1310*/  UMOV UR6, 0x1 ;  /* 0x0000000100067882 */ /* 0x000fe20000000000 */
[----:B------:R-:W-:Y:S01]  /*1320*/  VOTEU.ALL UP1, P2 ;  /* 0x00000000003f7886 */ /* 0x000fe20001020000 */
[----:B------:R-:W-:-:S02]  /*1330*/  CS2R R92, SRZ ;  /* 0x00000000005c7805 */ /* 0x000fc4000001ff00 */
[----:B------:R-:W-:Y:S01]  /*1340*/  CS2R R94, SRZ ;  /* 0x00000000005e7805 */ /* 0x000fe2000001ff00 */
[----:B------:R-:W-:-:S04]  /*1350*/  @!UP0 UIADD3 UR8, -UR6, 0x100000, URZ ;  /* 0x0010000006088890 */ /* 0x000fc8000fffe13f */
[----:B------:R-:W-:Y:S02]  /*1360*/  @!UP0 USHF.L.U32 UR9, UR8, 0xb, URZ ;  /* 0x0000000b08098899 */ /* 0x000fe4000800063f */
[----:B------:R-:W-:Y:S01]  /*1370*/  @!UP0 USHF.L.U32 UR8, UR8, 0x1, URZ ;  /* 0x0000000108088899 */ /* 0x000fe2000800063f */
[----:B------:R-:W-:Y:S01]  /*1380*/  CS2R R96, SRZ ;  /* 0x0000000000607805 */ /* 0x000fe2000001ff00 */
[----:B------:R-:W-:-:S04]  /*1390*/  @!UP0 UIADD3 UR6, -UR6, 0x100000, URZ ;  /* 0x0010000006068890 */ /* 0x000fc8000fffe13f */
[----:B------:R-:W-:Y:S02]  /*13a0*/  @!UP0 USHF.L.U32 UR7, UR6, 0xb, URZ ;  /* 0x0000000b06078899 */ /* 0x000fe4000800063f */
[----:B------:R-:W-:Y:S01]  /*13b0*/  @!UP0 USHF.L.U32 UR6, UR6, 0x1, URZ ;  /* 0x0000000106068899 */ /* 0x000fe2000800063f */
[----:B------:R-:W-:Y:S01]  /*13c0*/  CS2R R98, SRZ ;  /* 0x0000000000627805 */ /* 0x000fe2000001ff00 */
[----:B------:R-:W-:Y:S01]  /*13d0*/  VOTEU.ALL UP0, P2 ;  /* 0x00000000003f7886 */ /* 0x000fe20001000000 */
[----:B------:R-:W-:Y:S02]  /*13e0*/  CS2R R100, SRZ ;  /* 0x0000000000647805 */ /* 0x000fe4000001ff00 */
[----:B------:R-:W-:Y:S02]  /*13f0*/  CS2R R102, SRZ ;  /* 0x0000000000667805 */ /* 0x000fe4000001ff00 */
[----:B------:R-:W-:Y:S02]  /*1400*/  CS2R R104, SRZ ;  /* 0x0000000000687805 */ /* 0x000fe4000001ff00 */
[----:B------:R-:W-:-:S02]  /*1410*/  CS2R R106, SRZ ;  /* 0x00000000006a7805 */ /* 0x000fc4000001ff00 */
[----:B------:R-:W-:Y:S02]  /*1420*/  CS2R R108, SRZ ;  /* 0x00000000006c7805 */ /* 0x000fe4000001ff00 */
[----:B------:R-:W-:Y:S02]  /*1430*/  CS2R R110, SRZ ;  /* 0x00000000006e7805 */ /* 0x000fe4000001ff00 */
[----:B------:R-:W-:Y:S02]  /*1440*/  CS2R R112, SRZ ;  /* 0x0000000000707805 */ /* 0x000fe4000001ff00 */
[----:B------:R-:W-:Y:S01]  /*1450*/  CS2R R114, SRZ ;  /* 0x0000000000727805 */ /* 0x000fe2000001ff00 */
[----:B------:R-:W3:Y:S02]  /*1460*/  FENCE.VIEW.ASYNC.S ;  /* 0x00000000000073c6 */ /* 0x000ee40000000000 */
[----:B---3--:R3:W4:Y:S02]  /*1470*/  @!UP0 SYNCS.EXCH.64 URZ, [UR20+0x10000], UR8 ;  /* 0x01000008143f85b2 */ /* 0x0087240008000100 */
[----:B----4-:R-:W-:Y:S01]  /*1480*/  BAR.SYNC.DEFER_BLOCKING 0x0 ;  /* 0x0000000000007b1d */ /* 0x010fe20000010000 */
[----:B------:R-:W-:-:S02]  /*1490*/  CS2R R116, SRZ ;  /* 0x0000000000747805 */ /* 0x000fc4000001ff00 */
[----:B------:R-:W-:Y:S02]  /*14a0*/  CS2R R118, SRZ ;  /* 0x0000000000767805 */ /* 0x000fe4000001ff00 */
[----:B------:R-:W-:Y:S02]  /*14b0*/  CS2R R120, SRZ ;  /* 0x0000000000787805 */ /* 0x000fe4000001ff00 */
[----:B------:R-:W-:Y:S02]  /*14c0*/  CS2R R122, SRZ ;  /* 0x00000000007a7805 */ /* 0x000fe4000001ff00 */
[----:B------:R-:W-:Y:S02]  /*14d0*/  CS2R R124, SRZ ;  /* 0x00000000007c7805 */ /* 0x000fe4000001ff00 */
[----:B------:R-:W-:Y:S02]  /*14e0*/  CS2R R126, SRZ ;  /* 0x00000000007e7805 */ /* 0x000fe4000001ff00 */
        /* <DEDUP_REMOVED lines=17> */
[----:B------:R3:W4:Y:S01]  /*1600*/  @!UP1 SYNCS.EXCH.64 URZ, [UR20+0x10008], UR6 ;  /* 0x01000806143f95b2 */ /* 0x0007220008000100 */
        /* <DEDUP_REMOVED lines=26> */
[----:B------:R-:W-:Y:S01]  /*17b0*/  CS2R R86, SRZ ;  /* 0x0000000000567805 */ /* 0x000fe2000001ff00 */
[----:B----4-:R-:W-:Y:S06]  /*17c0*/  @!P1 BRA `(.L_x_47) ;  /* 0x0000000800449947 */ /* 0x010fec0003800000 */
        /* <DEDUP_REMOVED lines=64> */
[----:B------:R-:W-:Y:S01]  /*1bd0*/  UMOV UR5, URZ ;  /* 0x0000003f00057c82 */ /* 0x000fe20008000000 */
[----:B------:R-:W-:-:S05]  /*1be0*/  UMOV UR10, URZ ;  /* 0x0000003f000a7c82 */ /* 0x000fca0008000000 */
.L_x_49:
[----:B------:R-:W-:Y:S01]  /*1bf0*/  BAR.SYNC.DEFER_BLOCKING 0x0 ;  /* 0x0000000000007b1d */ /* 0x000fe20000010000 */
[----:B------:R-:W-:Y:S01]  /*1c00*/  ULEA UR31, UR5, UR20, 0x3 ;  /* 0x00000014051f7291 */ /* 0x000fe2000f8e183f */
[----:B-1----:R-:W-:Y:S01]  /*1c10*/  @!P2 IMAD.MOV.U32 R3, RZ, RZ, 0x8000 ;  /* 0x00008000ff03a424 */ /* 0x002fe200078e00ff */
[----:B------:R-:W-:Y:S01]  /*1c20*/  ELECT P0, URZ, PT ;  /* 0x00000000003f782f */ /* 0x000fe20003800000 */
[----:B------:R-:W-:Y:S01]  /*1c30*/  IMAD.U32 R2, RZ, RZ, UR4 ;  /* 0x00000004ff027e24 */ /* 0x000fe2000f8e00ff */
[----:B---3--:R-:W-:Y:S02]  /*1c40*/  ULEA UR8, UR5, UR20, 0xe ;  /* 0x0000001405087291 */ /* 0x008fe4000f8e703f */
[----:B------:R-:W-:Y:S02]  /*1c50*/  ISETP.LT.U32.AND P0, PT, R4, 0x20, P0 ;  /* 0x000000200400780c */ /* 0x000fe40000701070 */
[----:B------:R-:W-:Y:S02]  /*1c60*/  ELECT P1, URZ, PT ;  /* 0x00000000003f782f */ /* 0x000fe40003820000 */
[----:B------:R-:W-:Y:S01]  /*1c70*/  SHF.L.U32 R2, R2, 0x1f, RZ ;  /* 0x0000001f02027819 */ /* 0x000fe200000006ff */
[----:B------:R-:W-:Y:S01]  /*1c80*/  ULOP3.LUT UR16, UR21, 0x1, URZ, 0xc0, !UPT ;  /* 0x0000000115107892 */ /* 0x000fe2000f8ec03f */
[----:B------:R-:W-:Y:S01]  /*1c90*/  ISETP.LT.U32.AND P1, PT, R4, 0x40, P1 ;  /* 0x000000400400780c */ /* 0x000fe20000f21070 */
[----:B------:R-:W-:-:S02]  /*1ca0*/  UIADD3 UR12, UR8, 0x8000, URZ ;  /* 0x00008000080c7890 */ /* 0x000fc4000fffe03f */
[----:B------:R-:W-:Y:S02]  /*1cb0*/  ULEA UR18, UR16, UR36, 0x6 ;  /* 0x0000002410127291 */ /* 0x000fe4000f8e303f */
[----:B------:R-:W-:Y:S01]  /*1cc0*/  ULEA UR16, UR16, UR12, 0xd ;  /* 0x0000000c10107291 */ /* 0x000fe2000f8e683f */
[----:B------:R-:W-:Y:S01]  /*1cd0*/  UMOV UR19, UR10 ;  /* 0x0000000a00137c82 */ /* 0x000fe20008000000 */
[----:B------:R-:W-:Y:S01]  /*1ce0*/  VOTEU.ANY UP0, P0 ;  /* 0x00000000003f7886 */ /* 0x000fe20000000100 */
[----:B------:R-:W-:Y:S01]  /*1cf0*/  VOTEU.ANY UP2, P0 ;  /* 0x00000000003f7886 */ /* 0x000fe20000040100 */
[----:B------:R-:W-:Y:S01]  /*1d00*/  USHF.R.U32.HI UR30, URZ, 0x4, UR12 ;  /* 0x000000043f1e7899 */ /* 0x000fe2000801160c */
[----:B------:R1:W-:Y:S01]  /*1d10*/  @!P2 SYNCS.ARRIVE.TRANS64 RZ, [UR31+0x10000], R3 ;  /* 0x01000003ffffa9a7 */ /* 0x0003e2000800001f */
[----:B------:R3:W-:Y:S06]  /*1d20*/  MEMBAR.ALL.CTA ;  /* 0x0000000000007992 */ /* 0x0007ec0000008000 */
[----:B---3--:R-:W3:Y:S01]  /*1d30*/  FENCE.VIEW.ASYNC.S ;  /* 0x00000000000073c6 */ /* 0x008ee20000000000 */
[----:B------:R-:W-:Y:S01]  /*1d40*/  @UP0 UIADD3 UR9, UR31, 0x10000, URZ ;  /* 0x000100001f090890 */ /* 0x000fe2000fffe03f */
[----:B------:R-:W-:Y:S01]  /*1d50*/  @UP0 UMOV UR6, UR22 ;  /* 0x0000001600060c82 */ /* 0x000fe20008000000 */
[----:B------:R-:W-:Y:S01]  /*1d60*/  @UP0 UMOV UR7, UR23 ;  /* 0x0000001700070c82 */ /* 0x000fe20008000000 */
[----:B---3--:R-:W-:Y:S01]  /*1d70*/  VOTEU.ANY UP1, P1 ;  /* 0x00000000003f7886 */ /* 0x008fe20000820100 */
[----:B------:R-:W-:Y:S01]  /*1d80*/  VOTEU.ANY UP3, P1 ;  /* 0x00000000003f7886 */ /* 0x000fe20000860100 */
[----:B------:R-:W-:-:S02]  /*1d90*/  USHF.R.U32.HI UR12, URZ, 0x4, UR8 ;  /* 0x000000043f0c7899 */ /* 0x000fc40008011608 */
[----:B------:R-:W-:Y:S02]  /*1da0*/  USGXT.U32 UR30, UR30, 0xe ;  /* 0x0000000e1e1e789a */ /* 0x000fe40008000000 */
[----:B------:R-:W-:Y:S01]  /*1db0*/  @UP1 UIADD3 UR17, UR31, 0x10000, URZ ;  /* 0x000100001f111890 */ /* 0x000fe2000fffe03f */
[----:B------:R-:W-:Y:S01]  /*1dc0*/  @UP1 UMOV UR28, UR24 ;  /* 0x00000018001c1c82 */ /* 0x000fe20008000000 */
[----:B------:R-:W-:Y:S01]  /*1dd0*/  @UP1 UMOV UR29, UR25 ;  /* 0x00000019001d1c82 */ /* 0x000fe20008000000 */
[----:B------:R-:W-:Y:S02]  /*1de0*/  USGXT.U32 UR12, UR12, 0xe ;  /* 0x0000000e0c0c789a */ /* 0x000fe40008000000 */
[----:B------:R-:W-:Y:S01]  /*1df0*/  ULOP3.LUT UR14, UR30, 0x2000000, URZ, 0xfc, !UPT ;  /* 0x020000001e0e7892 */ /* 0x000fe2000f8efc3f */
[----:B------:R-:W-:Y:S01]  /*1e00*/  UMOV UR13, 0x40000040 ;  /* 0x40000040000d7882 */ /* 0x000fe20000000000 */
[----:B------:R-:W-:Y:S01]  /*1e10*/  UMOV UR15, 0x40000040 ;  /* 0x40000040000f7882 */ /* 0x000fe20000000000 */
[----:B------:R-:W-:Y:S06]  /*1e20*/  BAR.SYNC.DEFER_BLOCKING 0x0 ;  /* 0x0000000000007b1d */ /* 0x000fec0000010000 */
[----:B------:R1:W-:Y:S02]  /*1e30*/  @UP2 UTMALDG.2D [UR8], [UR6] ;  /* 0x00000008060025b4 */ /* 0x0003e40008008000 */
[----:B------:R-:W-:Y:S06]  /*1e40*/  BAR.SYNC.DEFER_BLOCKING 0x0 ;  /* 0x0000000000007b1d */ /* 0x000fec0000010000 */
[----:B------:R1:W-:Y:S02]  /*1e50*/  @UP3 UTMALDG.2D [UR16], [UR28] ;  /* 0x000000101c0035b4 */ /* 0x0003e40008008000 */
[----:B------:R-:W-:Y:S06]  /*1e60*/  BAR.SYNC.DEFER_BLOCKING 0x0 ;  /* 0x0000000000007b1d */ /* 0x000fec0000010000 */
[----:B------:R-:W3:Y:S02]  /*1e70*/  SYNCS.PHASECHK.TRANS64.TRYWAIT P0, [UR31+0x10000], R2 ;  /* 0x01000002ff0075a7 */ /* 0x000ee4000800015f */
[----:B-1-3--:R-:W-:Y:S05]  /*1e80*/  @!P0 BRA `(.L_x_48) ;  /* 0x0000000800688947 */ /* 0x00afea0003800000 */
.L_x_50:
[----:B------:R-:W-:Y:S02]  /*1e90*/  WARPGROUP.DEPBAR.LE gsb0, 0x0 ;  /* 0x00008000000079c5 */ /* 0x000fe40000010000 */
[----:B------:R-:W-:Y:S01]  /*1ea0*/  WARPGROUP.ARRIVE ;  /* 0x00000000000079c5 */ /* 0x000fe20000000000 */
[----:B------:R-:W-:Y:S01]  /*1eb0*/  UIADD3 UR16, UP0, UR12, 0x2, URZ ;  /* 0x000000020c107890 */ /* 0x000fe2000ff1e03f */
[----:B------:R-:W1:Y:S01]  /*1ec0*/  LDC R2, c[0x0][0x230] ;  /* 0x00008c00ff027b82 */ /* 0x000e620000000800 */
[----:B------:R-:W-:Y:S01]  /*1ed0*/  UIADD3 UR18, UP1, UR30, 0x2000080, URZ ;  /* 0x020000801e127890 */ /* 0x000fe2000ff3e03f */
[----:B------:R-:W-:Y:S02]  /*1ee0*/  UMOV UR6, URZ ;  /* 0x0000003f00067c82 */ /* 0x000fe40008000000 */
[----:B------:R-:W-:Y:S01]  /*1ef0*/  HGMMA.64x128x16.F32 R88, gdesc[UR12].tnspB, R88 ;  /* 0x41e000000c5879f0 */ /* 0x000fe20008700858 */
[----:B------:R-:W-:Y:S01]  /*1f00*/  UMOV UR7, URZ ;  /* 0x0000003f00077c82 */ /* 0x000fe20008000000 */
[----:B------:R-:W-:-:S02]  /*1f10*/  UIADD3.X UR17, UR6, 0x40000040, URZ, UP0, !UPT ;  /* 0x4000004006117890 */ /* 0x000fc400087fe43f */
[----:B------:R-:W-:Y:S02]  /*1f20*/  UIADD3.X UR19, UR7, 0x40000040, URZ, UP1, !UPT ;  /* 0x4000004007137890 */ /* 0x000fe40008ffe43f */
[----:B------:R-:W-:Y:S02]  /*1f30*/  UIADD3.64 UR32, UR16, 0x2, URZ ;  /* 0x0000000210207897 */ /* 0x000fe4000fffe03f */
[----:B------:R-:W-:Y:S02]  /*1f40*/  UIADD3.64 UR34, UR18, 0x80, URZ ;  /* 0x0000008012227897 */ /* 0x000fe4000fffe03f */
[----:B------:R-:W-:Y:S02]  /*1f50*/  UIADD3.64 UR28, UR16, 0x4, URZ ;  /* 0x00000004101c7897 */ /* 0x000fe4000fffe03f */
[----:B------:R-:W-:Y:S02]  /*1f60*/  UIADD3.64 UR30, UR18, 0x100, URZ ;  /* 0x00000100121e7897 */ /* 0x000fe4000fffe03f */
[----:B------:R-:W-:-:S02]  /*1f70*/  UIADD3.64 UR12, UR16, 0x1fe, URZ ;  /* 0x000001fe100c7897 */ /* 0x000fc4000fffe03f */
[----:B------:R-:W-:Y:S02]  /*1f80*/  UIADD3 UR10, UR10, 0x40, URZ ;  /* 0x000000400a0a7890 */ /* 0x000fe4000fffe03f */
[----:B------:R-:W-:-:S04]  /*1f90*/  UIADD3 UR5, UR5, 0x1, URZ ;  /* 0x0000000105057890 */ /* 0x000fc8000fffe03f */
[----:B-1----:R-:W-:Y:S01]  /*1fa0*/  ISETP.LE.AND P0, PT, R2, UR10, PT ;  /* 0x0000000a02007c0c */ /* 0x002fe2000bf03270 */
[----:B------:R-:W-:-:S04]  /*1fb0*/  UISETP.NE.U32.AND UP0, UPT, UR5, 0x2, UPT ;  /* 0x000000020500788c */ /* 0x000fc8000bf05070 */
[----:B------:R-:W-:Y:S02]  /*1fc0*/  USEL UR6, URZ, 0x1, UP0 ;  /* 0x000000013f067887 */ /* 0x000fe40008000000 */
[----:B------:R-:W-:Y:S02]  /*1fd0*/  USEL UR5, UR5, URZ, UP0 ;  /* 0x0000003f05057287 */ /* 0x000fe40008000000 */
[----:B------:R-:W-:Y:S01]  /*1fe0*/  ULOP3.LUT UR4, UR4, UR6, URZ, 0x3c, !UPT ;  /* 0x0000000604047292 */ /* 0x000fe2000f8e3c3f */
[----:B------:R-:W-:-:S12]  /*1ff0*/  HGMMA.64x128x16.F32 R88, gdesc[UR16].tnspB, R88 ;  /* 0x41e00000105879f0 */ /* 0x000fd80008700858 */
[----:B------:R-:W-:Y:S01]  /*2000*/  HGMMA.64x128x16.F32 R88, gdesc[UR32].tnspB, R88 ;  /* 0x41e00000205879f0 */ /* 0x000fe20008700858 */
[----:B------:R-:W-:-:S11]  /*2010*/  UIADD3.64 UR32, UR16, 0x202, URZ ;  /* 0x0000020210207897 */ /* 0x000fd6000fffe03f */
[----:B------:R-:W-:-:S12]  /*2020*/  HGMMA.64x128x16.F32 R88, gdesc[UR28].tnspB, R88 ;  /* 0x41e000001c5879f0 */ /* 0x000fd80008700858 */
[----:B------:R-:W-:Y:S01]  /*2030*/  HGMMA.64x128x16.F32 R24, gdesc[UR12].tnspB, R24 ;  /* 0x41e000000c1879f0 */ /* 0x000fe20008700818 */
[----:B------:R-:W-:Y:S01]  /*2040*/  UIADD3.64 UR12, UR16, 0x200, URZ ;  /* 0x00000200100c7897 */ /* 0x000fe2000fffe03f */
[----:B------:R-:W-:Y:S01]  /*2050*/  UMOV UR14, UR18 ;  /* 0x00000012000e7c82 */ /* 0x000fe20008000000 */
[----:B------:R-:W-:Y:S01]  /*2060*/  UMOV UR15, UR19 ;  /* 0x00000013000f7c82 */ /* 0x000fe20008000000 */
[----:B------:R-:W-:Y:S01]  /*2070*/  UIADD3.64 UR16, UR16, 0x204, URZ ;  /* 0x0000020410107897 */ /* 0x000fe2000fffe03f */
[----:B------:R-:W-:Y:S01]  /*2080*/  UMOV UR18, UR30 ;  /* 0x0000001e00127c82 */ /* 0x000fe20008000000 */
[----:B------:R-:W-:-:S06]  /*2090*/  UMOV UR19, UR31 ;  /* 0x0000001f00137c82 */ /* 0x000fcc0008000000 */
[----:B------:R-:W-:-:S12]  /*20a0*/  HGMMA.64x128x16.F32 R24, gdesc[UR12].tnspB, R24 ;  /* 0x41e000000c1879f0 */ /* 0x000fd80008700818 */
[----:B------:R-:W-:-:S12]  /*20b0*/  HGMMA.64x128x16.F32 R24, gdesc[UR32].tnspB, R24 ;  /* 0x41e00000201879f0 */ /* 0x000fd80008700818 */
[----:B------:R-:W-:Y:S01]  /*20c0*/  HGMMA.64x128x16.F32 R24, gdesc[UR16].tnspB, R24, gsb0 ;  /* 0x41e00000101879f0 */ /* 0x000fe20008000818 */
[----:B------:R-:W-:Y:S05]  /*20d0*/  @!P0 BRA `(.L_x_49) ;  /* 0xfffffff800c48947 */ /* 0x000fea000383ffff */
.L_x_47:
[----:B------:R-:W-:Y:S02]  /*20e0*/  WARPGROUP.DEPBAR.LE gsb0, 0x0 ;  /* 0x00008000000079c5 */ /* 0x000fe40000010000 */
[----:B------:R-:W-:Y:S01]  /*20f0*/  BAR.SYNC.DEFER_BLOCKING 0x0 ;  /* 0x0000000000007b1d */ /* 0x000fe20000010000 */
[C---:B-1----:R-:W-:Y:S01]  /*2100*/  IMAD.SHL.U32 R2, R0.reuse, 0x80, RZ ;  /* 0x0000008000027824 */ /* 0x042fe200078e00ff */
[----:B------:R-:W-:Y:S01]  /*2110*/  F2FP.F16.F32.PACK_AB R88, R89, R88 ;  /* 0x000000585958723e */ /* 0x000fe200000000ff */
[----:B------:R-:W-:Y:S01]  /*2120*/  IMAD.SHL.U32 R3, R0, 0x10, RZ ;  /* 0x0000001000037824 */ /* 0x000fe200078e00ff */
[----:B------:R-:W-:Y:S02]  /*2130*/  ELECT P0, URZ, PT ;  /* 0x00000000003f782f */ /* 0x000fe40003800000 */
[----:B------:R-:W-:Y:S01]  /*2140*/  F2FP.F16.F32.PACK_AB R89, R91, R90 ;  /* 0x0000005a5b59723e */ /* 0x000fe200000000ff */
[----:B------:R-:W-:Y:S01]  /*2150*/  ULOP3.LUT UR21, UR21, 0x1, URZ, 0xc0, !UPT ;  /* 0x0000000115157892 */ /* 0x000fe2000f8ec03f */
[----:B------:R-:W-:Y:S01]  /*2160*/  LOP3.LUT R2, R2, 0x780, RZ, 0xc0, !PT ;  /* 0x0000078002027812 */ /* 0x000fe200078ec0ff */
[----:B------:R-:W-:Y:S01]  /*2170*/  UMOV UR10, UR11 ;  /* 0x0000000b000a7c82 */ /* 0x000fe20008000000 */
[----:B------:R-:W-:Y:S01]  /*2180*/  F2FP.F16.F32.PACK_AB R120, R121, R120 ;  /* 0x000000787978723e */ /* 0x000fe200000000ff */
[----:B---3--:R-:W-:Y:S01]  /*2190*/  ULEA UR8, UR21, UR20, 0xe ;  /* 0x0000001415087291 */ /* 0x008fe2000f8e703f */
[----:B------:R-:W-:Y:S01]  /*21a0*/  LOP3.LUT R3, R2, 0x70, R3, 0xf8, !PT ;  /* 0x0000007002037812 */ /* 0x000fe200078ef803 */
[----:B------:R-:W-:Y:S01]  /*21b0*/  ULEA UR9, UR21, UR36, 0x6 ;  /* 0x0000002415097291 */ /* 0x000fe2000f8e303f */
[----:B------:R-:W-:-:S02]  /*21c0*/  F2FP.F16.F32.PACK_AB R90, R93, R92 ;  /* 0x0000005c5d5a723e */ /* 0x000fc400000000ff */
[----:B------:R-:W-:Y:S01]  /*21d0*/  LOP3.LUT R3, R3, 0x10, R0, 0x78, !PT ;  /* 0x0000001003037812 */ /* 0x000fe200078e7800 */
[----:B------:R-:W-:Y:S01]  /*21e0*/  IMAD.SHL.U32 R0, R0, 0x40, RZ ;  /* 0x0000004000007824 */ /* 0x000fe200078e00ff */
[----:B------:R-:W-:Y:S02]  /*21f0*/  F2FP.F16.F32.PACK_AB R91, R95, R94 ;  /* 0x0000005e5f5b723e */ /* 0x000fe400000000ff */
[----:B------:R-:W-:Y:S02]  /*2200*/  F2FP.F16.F32.PACK_AB R121, R123, R122 ;  /* 0x0000007a7b79723e */ /* 0x000fe400000000ff */
[----:B------:R-:W-:Y:S02]  /*2210*/  LOP3.LUT R0, R3, 0x1800, R0, 0xf8, !PT ;  /* 0x0000180003007812 */ /* 0x000fe400078ef800 */
[----:B------:R-:W-:Y:S01]  /*2220*/  F2FP.F16.F32.PACK_AB R24, R25, R24 ;  /* 0x000000181918723e */ /* 0x000fe200000000ff */
[----:B------:R-:W1:Y:S02]  /*2230*/  @!P2 SYNCS.CCTL.IV [UR20+0x10000] ;  /* 0x01000000ff00a9b1 */ /* 0x000e640008000014 */
[----:B-1----:R-:W-:Y:S01]  /*2240*/  BAR.SYNC.DEFER_BLOCKING 0x0 ;  /* 0x0000000000007b1d */ /* 0x002fe20000010000 */
[C---:B------:R-:W-:Y:S01]  /*2250*/  LOP3.LUT R3, R0.reuse, 0x20, RZ, 0x3c, !PT ;  /* 0x0000002000037812 */ /* 0x040fe200078e3cff */
[----:B------:R-:W-:Y:S01]  /*2260*/  VIADD R2, R0, UR20 ;  /* 0x0000001400027c36 */ /* 0x000fe20008000000 */
[----:B------:R-:W-:-:S02]  /*2270*/  F2FP.F16.F32.PACK_AB R122, R125, R124 ;  /* 0x0000007c7d7a723e */ /* 0x000fc400000000ff */
[----:B------:R-:W-:Y:S01]  /*2280*/  F2FP.F16.F32.PACK_AB R123, R127, R126 ;  /* 0x0000007e7f7b723e */ /* 0x000fe200000000ff */
[----:B------:R-:W-:Y:S01]  /*2290*/  VIADD R3, R3, UR20 ;  /* 0x0000001403037c36 */ /* 0x000fe20008000000 */
[----:B------:R-:W-:Y:S02]  /*22a0*/  F2FP.F16.F32.PACK_AB R25, R27, R26 ;  /* 0x0000001a1b19723e */ /* 0x000fe400000000ff */
[----:B------:R-:W-:Y:S02]  /*22b0*/  F2FP.F16.F32.PACK_AB R56, R57, R56 ;  /* 0x000000383938723e */ /* 0x000fe400000000ff */
[----:B------:R-:W-:Y:S02]  /*22c0*/  F2FP.F16.F32.PACK_AB R96, R97, R96 ;  /* 0x000000606160723e */ /* 0x000fe400000000ff */
[----:B------:R-:W-:Y:S02]  /*22d0*/  F2FP.F16.F32.PACK_AB R26, R29, R28 ;  /* 0x0000001c1d1a723e */ /* 0x000fe400000000ff */
[----:B------:R-:W-:-:S02]  /*22e0*/  F2FP.F16.F32.PACK_AB R27, R31, R30 ;  /* 0x0000001e1f1b723e */ /* 0x000fc400000000ff */
[----:B------:R-:W-:Y:S02]  /*22f0*/  F2FP.F16.F32.PACK_AB R57, R59, R58 ;  /* 0x0000003a3b39723e */ /* 0x000fe400000000ff */
[----:B------:R-:W-:Y:S02]  /*2300*/  ISETP.LT.U32.AND P0, PT, R4, 0x40, P0 ;  /* 0x000000400400780c */ /* 0x000fe40000701070 */
[----:B------:R-:W-:Y:S02]  /*2310*/  F2FP.F16.F32.PACK_AB R97, R99, R98 ;  /* 0x000000626361723e */ /* 0x000fe400000000ff */
[----:B------:R-:W-:Y:S01]  /*2320*/  F2FP.F16.F32.PACK_AB R128, R129, R128 ;  /* 0x000000808180723e */ /* 0x000fe200000000ff */
[----:B------:R-:W1:Y:S01]  /*2330*/  @!P2 SYNCS.CCTL.IV [UR20+0x10008] ;  /* 0x01000800ff00a9b1 */ /* 0x000e620008000014 */
[----:B------:R-:W-:Y:S01]  /*2340*/  F2FP.F16.F32.PACK_AB R58, R61, R60 ;  /* 0x0000003c3d3a723e */ /* 0x000fe200000000ff */
[----:B-1----:R-:W-:Y:S01]  /*2350*/  STSM.16.M88.4 [R2], R88 ;  /* 0x0000005802007844 */ /* 0x002fe20000000200 */
[----:B------:R-:W-:-:S02]  /*2360*/  F2FP.F16.F32.PACK_AB R59, R63, R62 ;  /* 0x0000003e3f3b723e */ /* 0x000fc400000000ff */
[----:B------:R-:W-:Y:S01]  /*2370*/  LOP3.LUT R4, R0, 0x40, RZ, 0x3c, !PT ;  /* 0x0000004000047812 */ /* 0x000fe200078e3cff */
[----:B------:R-:W-:Y:S01]  /*2380*/  STSM.16.M88.4 [R2+0x4000], R120 ;  /* 0x0040007802007844 */ /* 0x000fe20000000200 */
[----:B------:R-:W-:Y:S01]  /*2390*/  F2FP.F16.F32.PACK_AB R98, R101, R100 ;  /* 0x000000646562723e */ /* 0x000fe200000000ff */
[----:B------:R-:W-:Y:S01]  /*23a0*/  VOTEU.ANY UP0, P0 ;  /* 0x00000000003f7886 */ /* 0x000fe20000000100 */
[----:B------:R-:W-:Y:S01]  /*23b0*/  F2FP.F16.F32.PACK_AB R99, R103, R102 ;  /* 0x000000666763723e */ /* 0x000fe200000000ff */
[----:B------:R-:W-:Y:S01]  /*23c0*/  STSM.16.M88.4 [R2+0x2000], R24 ;  /* 0x0020001802007844 */ /* 0x000fe20000000200 */
[----:B------:R-:W-:Y:S01]  /*23d0*/  F2FP.F16.F32.PACK_AB R129, R131, R130 ;  /* 0x000000828381723e */ /* 0x000fe200000000ff */
[----:B------:R-:W-:Y:S01]  /*23e0*/  VIADD R4, R4, UR20 ;  /* 0x0000001404047c36 */ /* 0x000fe20008000000 */
[----:B------:R-:W-:Y:S01]  /*23f0*/  F2FP.F16.F32.PACK_AB R32, R33, R32 ;  /* 0x000000202120723e */ /* 0x000fe200000000ff */
[----:B------:R-:W-:Y:S01]  /*2400*/  STSM.16.M88.4 [R2+0x6000], R56 ;  /* 0x0060003802007844 */ /* 0x000fe20000000200 */
[----:B------:R-:W-:Y:S01]  /*2410*/  F2FP.F16.F32.PACK_AB R130, R133, R132 ;  /* 0x000000848582723e */ /* 0x000fe200000000ff */
[----:B------:R-:W-:Y:S01]  /*2420*/  VOTEU.ANY UP1, P0 ;  /* 0x00000000003f7886 */ /* 0x000fe20000020100 */
[----:B------:R-:W-:Y:S01]  /*2430*/  F2FP.F16.F32.PACK_AB R131, R135, R134 ;  /* 0x000000868783723e */ /* 0x000fe200000000ff */
[----:B------:R-:W-:Y:S01]  /*2440*/  STSM.16.M88.4 [R3], R96 ;  /* 0x0000006003007844 */ /* 0x000fe20000000200 */
[----:B------:R-:W-:Y:S01]  /*2450*/  F2FP.F16.F32.PACK_AB R33, R35, R34 ;  /* 0x000000222321723e */ /* 0x000fe200000000ff */
[----:B------:R-:W-:Y:S01]  /*2460*/  @UP0 UMOV UR6, UR26 ;  /* 0x0000001a00060c82 */ /* 0x000fe20008000000 */
[----:B------:R-:W-:Y:S01]  /*2470*/  F2FP.F16.F32.PACK_AB R64, R65, R64 ;  /* 0x000000404140723e */ /* 0x000fe200000000ff */
[----:B------:R-:W-:Y:S01]  /*2480*/  STSM.16.M88.4 [R3+0x4000], R128 ;  /* 0x0040008003007844 */ /* 0x000fe20000000200 */
[----:B------:R-:W-:Y:S01]  /*2490*/  F2FP.F16.F32.PACK_AB R104, R105, R104 ;  /* 0x000000686968723e */ /* 0x000fe200000000ff */
[----:B------:R-:W-:Y:S01]  /*24a0*/  @UP0 UMOV UR7, UR27 ;  /* 0x0000001b00070c82 */ /* 0x000fe20008000000 */
[----:B------:R-:W-:-:S02]  /*24b0*/  F2FP.F16.F32.PACK_AB R34, R37, R36 ;  /* 0x000000242522723e */ /* 0x000fc400000000ff */
[----:B------:R-:W-:Y:S02]  /*24c0*/  F2FP.F16.F32.PACK_AB R35, R39, R38 ;  /* 0x000000262723723e */ /* 0x000fe400000000ff */
[----:B------:R-:W-:Y:S02]  /*24d0*/  F2FP.F16.F32.PACK_AB R65, R67, R66 ;  /* 0x000000424341723e */ /* 0x000fe400000000ff */
[----:B------:R-:W-:Y:S01]  /*24e0*/  F2FP.F16.F32.PACK_AB R105, R107, R106 ;  /* 0x0000006a6b69723e */ /* 0x000fe200000000ff */
[----:B------:R-:W-:Y:S01]  /*24f0*/  STSM.16.M88.4 [R3+0x2000], R32 ;  /* 0x0020002003007844 */ /* 0x000fe20000000200 */
[----:B------:R-:W-:Y:S02]  /*2500*/  F2FP.F16.F32.PACK_AB R136, R137, R136 ;  /* 0x000000888988723e */ /* 0x000fe400000000ff */
[----:B------:R-:W-:Y:S02]  /*2510*/  F2FP.F16.F32.PACK_AB R66, R69, R68 ;  /* 0x000000444542723e */ /* 0x000fe400000000ff */
[----:B------:R-:W-:-:S02]  /*2520*/  F2FP.F16.F32.PACK_AB R67, R71, R70 ;  /* 0x000000464743723e */ /* 0x000fc400000000ff */
[----:B------:R-:W-:Y:S02]  /*2530*/  LOP3.LUT R0, R0, 0x60, RZ, 0x3c, !PT ;  /* 0x0000006000007812 */ /* 0x000fe400078e3cff */
[----:B------:R-:W-:Y:S01]  /*2540*/  F2FP.F16.F32.PACK_AB R106, R109, R108 ;  /* 0x0000006c6d6a723e */ /* 0x000fe200000000ff */
[----:B------:R-:W-:Y:S01]  /*2550*/  STSM.16.M88.4 [R3+0x6000], R64 ;  /* 0x0060004003007844 */ /* 0x000fe20000000200 */
[----:B------:R-:W-:Y:S01]  /*2560*/  F2FP.F16.F32.PACK_AB R107, R111, R110 ;  /* 0x0000006e6f6b723e */ /* 0x000fe200000000ff */
[----:B------:R-:W-:Y:S01]  /*2570*/  VIADD R0, R0, UR20 ;  /* 0x0000001400007c36 */ /* 0x000fe20008000000 */
[----:B------:R-:W-:Y:S02]  /*2580*/  F2FP.F16.F32.PACK_AB R137, R139, R138 ;  /* 0x0000008a8b89723e */ /* 0x000fe400000000ff */
[----:B------:R-:W-:Y:S01]  /*2590*/  F2FP.F16.F32.PACK_AB R40, R41, R40 ;  /* 0x000000282928723e */ /* 0x000fe200000000ff */
[----:B------:R-:W-:Y:S01]  /*25a0*/  STSM.16.M88.4 [R4], R104 ;  /* 0x0000006804007844 */ /* 0x000fe20000000200 */
        /* <DEDUP_REMOVED lines=8> */
[----:B------:R-:W-:Y:S02]  /*2630*/  F2FP.F16.F32.PACK_AB R73, R75, R74 ;  /* 0x0000004a4b49723e */ /* 0x000fe400000000ff */
[----:B------:R-:W-:Y:S01]  /*2640*/  F2FP.F16.F32.PACK_AB R113, R115, R114 ;  /* 0x000000727371723e */ /* 0x000fe200000000ff */
[----:B------:R-:W-:Y:S01]  /*2650*/  STSM.16.M88.4 [R4+0x2000], R40 ;  /* 0x0020002804007844 */ /* 0x000fe20000000200 */
[----:B------:R-:W-:Y:S02]  /*2660*/  F2FP.F16.F32.PACK_AB R144, R145, R144 ;  /* 0x000000909190723e */ /* 0x000fe400000000ff */
[----:B------:R-:W-:Y:S02]  /*2670*/  F2FP.F16.F32.PACK_AB R74, R77, R76 ;  /* 0x0000004c4d4a723e */ /* 0x000fe400000000ff */
[----:B------:R-:W-:Y:S02]  /*2680*/  F2FP.F16.F32.PACK_AB R75, R79, R78 ;  /* 0x0000004e4f4b723e */ /* 0x000fe400000000ff */
[----:B------:R-:W-:-:S02]  /*2690*/  F2FP.F16.F32.PACK_AB R114, R117, R116 ;  /* 0x000000747572723e */ /* 0x000fc400000000ff */
[----:B------:R-:W-:Y:S01]  /*26a0*/  F2FP.F16.F32.PACK_AB R115, R119, R118 ;  /* 0x000000767773723e */ /* 0x000fe200000000ff */
[----:B------:R-:W-:Y:S01]  /*26b0*/  STSM.16.M88.4 [R4+0x6000], R72 ;  /* 0x0060004804007844 */ /* 0x000fe20000000200 */
[----:B------:R-:W-:Y:S02]  /*26c0*/  F2FP.F16.F32.PACK_AB R145, R147, R146 ;  /* 0x000000929391723e */ /* 0x000fe400000000ff */
[----:B------:R-:W-:Y:S01]  /*26d0*/  F2FP.F16.F32.PACK_AB R48, R49, R48 ;  /* 0x000000303130723e */ /* 0x000fe200000000ff */
[----:B------:R-:W-:Y:S01]  /*26e0*/  STSM.16.M88.4 [R0], R112 ;  /* 0x0000007000007844 */ /* 0x000fe20000000200 */
[----:B------:R-:W-:Y:S02]  /*26f0*/  F2FP.F16.F32.PACK_AB R146, R149, R148 ;  /* 0x000000949592723e */ /* 0x000fe400000000ff */
[----:B------:R-:W-:Y:S02]  /*2700*/  F2FP.F16.F32.PACK_AB R147, R151, R150 ;  /* 0x000000969793723e */ /* 0x000fe400000000ff */
[----:B------:R-:W-:-:S02]  /*2710*/  F2FP.F16.F32.PACK_AB R49, R51, R50 ;  /* 0x000000323331723e */ /* 0x000fc400000000ff */
[----:B------:R-:W-:Y:S01]  /*2720*/  F2FP.F16.F32.PACK_AB R80, R81, R80 ;  /* 0x000000505150723e */ /* 0x000fe200000000ff */
[----:B------:R-:W-:Y:S01]  /*2730*/  STSM.16.M88.4 [R0+0x4000], R144 ;  /* 0x0040009000007844 */ /* 0x000fe20000000200 */
[----:B------:R-:W-:Y:S02]  /*2740*/  F2FP.F16.F32.PACK_AB R50, R53, R52 ;  /* 0x000000343532723e */ /* 0x000fe400000000ff */
[----:B------:R-:W-:Y:S02]  /*2750*/  F2FP.F16.F32.PACK_AB R51, R55, R54 ;  /* 0x000000363733723e */ /* 0x000fe400000000ff */
[----:B------:R-:W-:Y:S02]  /*2760*/  F2FP.F16.F32.PACK_AB R81, R83, R82 ;  /* 0x000000525351723e */ /* 0x000fe400000000ff */
[----:B------:R-:W-:Y:S01]  /*2770*/  F2FP.F16.F32.PACK_AB R82, R85, R84 ;  /* 0x000000545552723e */ /* 0x000fe200000000ff */
[----:B------:R-:W-:Y:S01]  /*2780*/  STSM.16.M88.4 [R0+0x2000], R48 ;  /* 0x0020003000007844 */ /* 0x000fe20000000200 */
[----:B------:R-:W-:-:S05]  /*2790*/  F2FP.F16.F32.PACK_AB R83, R87, R86 ;  /* 0x000000565753723e */ /* 0x000fca00000000ff */
[----:B------:R-:W-:Y:S01]  /*27a0*/  STSM.16.M88.4 [R0+0x6000], R80 ;  /* 0x0060005000007844 */ /* 0x000fe20000000200 */
[----:B------:R1:W-:Y:S06]  /*27b0*/  MEMBAR.ALL.CTA ;  /* 0x0000000000007992 */ /* 0x0003ec0000008000 */
[----:B-1----:R-:W1:Y:S02]  /*27c0*/  FENCE.VIEW.ASYNC.S ;  /* 0x00000000000073c6 */ /* 0x002e640000000000 */
[----:B-1----:R-:W-:Y:S06]  /*27d0*/  BAR.SYNC.DEFER_BLOCKING 0x0 ;  /* 0x0000000000007b1d */ /* 0x002fec0000010000 */
[----:B------:R1:W-:Y:S01]  /*27e0*/  @UP1 UTMASTG.2D [UR8], [UR6] ;  /* 0x00000008060013b5 */ /* 0x0003e20008008000 */
[----:B------:R0:W-:Y:S01]  /*27f0*/  UTMACMDFLUSH ;  /* 0x00000000000079b7 */ /* 0x0001e20000000000 */
[----:B------:R-:W-:-:S04]  /*2800*/  DEPBAR.LE SB0, 0x0 ;  /* 0x000080000000791a */ /* 0x000fc80000000000 */
[----:B------:R-:W-:Y:S06]  /*2810*/  BAR.SYNC.DEFER_BLOCKING 0x0 ;  /* 0x0000000000007b1d */ /* 0x000fec0000010000 */
[----:B-1----:R-:W-:Y:S05]  /*2820*/  EXIT ;  /* 0x000000000000794d */ /* 0x002fea0003800000 */
.L_x_48:
[----:B------:R-:W1:Y:S02]  /*2830*/  SYNCS.PHASECHK.TRANS64.TRYWAIT P0, [UR31+0x10000], R2 ;  /* 0x01000002ff0075a7 */ /* 0x000e64000800015f */
[----:B-1----:R-:W-:Y:S05]  /*2840*/  @!P0 BRA `(.L_x_48) ;  /* 0xfffffffc00f88947 */ /* 0x002fea000383ffff */
[----:B------:R-:W-:Y:S05]  /*2850*/  BRA `(.L_x_50) ;  /* 0xfffffff4008c7947 */ /* 0x000fea000383ffff */
.L_x_51:
[----:B------:R-:W-:-:S00]  /*2860*/  BRA `(.L_x_51) ;  /* 0xfffffffc00fc7947 */ /* 0x000fc0000383ffff */
[----:B------:R-:W-:-:S00]  /*2870*/  NOP ;  /* 0x0000000000007918 */ /* 0x000fc00000000000 */
        /* <DEDUP_REMOVED lines=8> */
.L_x_52:


//--------------------- .nv.shared.gluon_wgmma    --------------------------
	.section	.nv.shared.gluon_wgmma,"aw",@nobits
	.sectionflags	@""
	.align	16
	.zero		1024


//--------------------- .nv.shared.reserved.0     --------------------------
	.section	.nv.shared.reserved.0,"aw",@nobits
	.weak		__nv_reservedSMEM_offset_0_alias
	.size		__nv_reservedSMEM_offset_0_alias, 0, 0
	.other		__nv_reservedSMEM_offset_0_alias,@"STO_CUDA_RESERVED_SHARED STV_DEFAULT"
__nv_reservedSMEM_offset_0_alias:
	.zero		0


//--------------------- .nv.constant0.gluon_wgmma --------------------------
	.section	.nv.constant0.gluon_wgmma,"a",@progbits
	.sectionflags	@""
	.align	4
.nv.constant0.gluon_wgmma:
	.zero		608


//--------------------- SYMBOLS --------------------------

	.type		.nv.reservedSmem.offset0,@object
	.size		.nv.reservedSmem.offset0,0x4
